//
// Generated by NVIDIA NVVM Compiler
//
// Compiler Build ID: CL-36424714
// Cuda compilation tools, release 13.0, V13.0.88
// Based on NVVM 20.0.0
//

.version 9.0
.target sm_100
.address_size 64

	// .globl	_Z12setup_kernelP17curandStateXORWOWiy
.global .align 4 .b8 precalc_xorwow_matrix[102400];
.global .align 4 .b8 precalc_xorwow_offset_matrix[102400];
.global .align 4 .b8 mrg32k3aM1[2304];
.global .align 4 .b8 mrg32k3aM2[2304];
.global .align 4 .b8 mrg32k3aM1SubSeq[2016];
.global .align 4 .b8 mrg32k3aM2SubSeq[2016];
.global .align 4 .b8 mrg32k3aM1Seq[2304];
.global .align 4 .b8 mrg32k3aM2Seq[2304];
.const .align 8 .b8 __cr_lgamma_table[72];
// _ZZ25tour_konstruktions_kernelP17curandStateXORWOWiiffPiPfS1_E3sum has been demoted
// _ZZ31pheromon_aktualisierungs_kerneliPiS_PfS_E10pherodelta has been demoted
.extern .shared .align 16 .b8 s[];
.extern .shared .align 16 .b8 partial_len[];

.visible .entry _Z12setup_kernelP17curandStateXORWOWiy(
	.param .u64 .ptr .align 1 _Z12setup_kernelP17curandStateXORWOWiy_param_0,
	.param .u32 _Z12setup_kernelP17curandStateXORWOWiy_param_1,
	.param .u64 _Z12setup_kernelP17curandStateXORWOWiy_param_2
)
{
	.reg .pred 	%p<25>;
	.reg .b32 	%r<411>;
	.reg .b64 	%rd<19>;

	ld.param.u64 	%rd8, [_Z12setup_kernelP17curandStateXORWOWiy_param_0];
	ld.param.u64 	%rd9, [_Z12setup_kernelP17curandStateXORWOWiy_param_2];
	mov.u32 	%r182, %tid.x;
	setp.ne.s32 	%p1, %r182, 0;
	@%p1 bra 	$L__BB0_44;
	cvta.to.global.u64 	%rd10, %rd8;
	mov.u32 	%r183, %ctaid.x;
	cvt.u64.u32 	%rd18, %r183;
	mul.wide.u32 	%rd11, %r183, 48;
	add.s64 	%rd2, %rd10, %rd11;
	cvt.u32.u64 	%r184, %rd9;
	xor.b32  	%r185, %r184, -1429050551;
	mul.lo.s32 	%r186, %r185, 1099087573;
	{ .reg .b32 tmp; mov.b64 {tmp, %r187}, %rd9; }
	xor.b32  	%r188, %r187, -136515619;
	mul.lo.s32 	%r189, %r188, -1703105765;
	add.s32 	%r190, %r186, %r189;
	add.s32 	%r191, %r190, 6615241;
	add.s32 	%r192, %r186, 123456789;
	st.global.v2.u32 	[%rd2], {%r191, %r192};
	xor.b32  	%r193, %r186, 362436069;
	add.s32 	%r194, %r189, 521288629;
	st.global.v2.u32 	[%rd2+8], {%r193, %r194};
	xor.b32  	%r195, %r189, 88675123;
	add.s32 	%r196, %r186, 5783321;
	st.global.v2.u32 	[%rd2+16], {%r195, %r196};
	setp.eq.s32 	%p2, %r183, 0;
	@%p2 bra 	$L__BB0_43;
	mov.b32 	%r317, 0;
$L__BB0_3:
	and.b64  	%rd4, %rd18, 3;
	setp.eq.s64 	%p3, %rd4, 0;
	@%p3 bra 	$L__BB0_42;
	mul.wide.u32 	%rd12, %r317, 3200;
	mov.u64 	%rd13, precalc_xorwow_matrix;
	add.s64 	%rd5, %rd13, %rd12;
	cvt.u32.u64 	%r2, %rd4;
	mov.b32 	%r318, 0;
$L__BB0_5:
	mov.b32 	%r331, 0;
	mov.u32 	%r332, %r331;
	mov.u32 	%r333, %r331;
	mov.u32 	%r334, %r331;
	mov.u32 	%r335, %r331;
	mov.u32 	%r324, %r331;
$L__BB0_6:
	mul.wide.u32 	%rd14, %r324, 4;
	add.s64 	%rd15, %rd2, %rd14;
	ld.global.u32 	%r10, [%rd15+4];
	shl.b32 	%r11, %r324, 5;
	mov.b32 	%r330, 0;
$L__BB0_7:
	.pragma "nounroll";
	shr.u32 	%r201, %r10, %r330;
	and.b32  	%r202, %r201, 1;
	setp.eq.b32 	%p4, %r202, 1;
	not.pred 	%p5, %p4;
	add.s32 	%r203, %r11, %r330;
	mul.lo.s32 	%r204, %r203, 5;
	mul.wide.u32 	%rd16, %r204, 4;
	add.s64 	%rd6, %rd5, %rd16;
	@%p5 bra 	$L__BB0_9;
	ld.global.u32 	%r205, [%rd6];
	xor.b32  	%r335, %r335, %r205;
	ld.global.u32 	%r206, [%rd6+4];
	xor.b32  	%r334, %r334, %r206;
	ld.global.u32 	%r207, [%rd6+8];
	xor.b32  	%r333, %r333, %r207;
	ld.global.u32 	%r208, [%rd6+12];
	xor.b32  	%r332, %r332, %r208;
	ld.global.u32 	%r209, [%rd6+16];
	xor.b32  	%r331, %r331, %r209;
$L__BB0_9:
	and.b32  	%r211, %r201, 2;
	setp.eq.s32 	%p6, %r211, 0;
	@%p6 bra 	$L__BB0_11;
	ld.global.u32 	%r212, [%rd6+20];
	xor.b32  	%r335, %r335, %r212;
	ld.global.u32 	%r213, [%rd6+24];
	xor.b32  	%r334, %r334, %r213;
	ld.global.u32 	%r214, [%rd6+28];
	xor.b32  	%r333, %r333, %r214;
	ld.global.u32 	%r215, [%rd6+32];
	xor.b32  	%r332, %r332, %r215;
	ld.global.u32 	%r216, [%rd6+36];
	xor.b32  	%r331, %r331, %r216;
$L__BB0_11:
	and.b32  	%r218, %r201, 4;
	setp.eq.s32 	%p7, %r218, 0;
	@%p7 bra 	$L__BB0_13;
	ld.global.u32 	%r219, [%rd6+40];
	xor.b32  	%r335, %r335, %r219;
	ld.global.u32 	%r220, [%rd6+44];
	xor.b32  	%r334, %r334, %r220;
	ld.global.u32 	%r221, [%rd6+48];
	xor.b32  	%r333, %r333, %r221;
	ld.global.u32 	%r222, [%rd6+52];
	xor.b32  	%r332, %r332, %r222;
	ld.global.u32 	%r223, [%rd6+56];
	xor.b32  	%r331, %r331, %r223;
$L__BB0_13:
	and.b32  	%r225, %r201, 8;
	setp.eq.s32 	%p8, %r225, 0;
	@%p8 bra 	$L__BB0_15;
	ld.global.u32 	%r226, [%rd6+60];
	xor.b32  	%r335, %r335, %r226;
	ld.global.u32 	%r227, [%rd6+64];
	xor.b32  	%r334, %r334, %r227;
	ld.global.u32 	%r228, [%rd6+68];
	xor.b32  	%r333, %r333, %r228;
	ld.global.u32 	%r229, [%rd6+72];
	xor.b32  	%r332, %r332, %r229;
	ld.global.u32 	%r230, [%rd6+76];
	xor.b32  	%r331, %r331, %r230;
$L__BB0_15:
	and.b32  	%r232, %r201, 16;
	setp.eq.s32 	%p9, %r232, 0;
	@%p9 bra 	$L__BB0_17;
	ld.global.u32 	%r233, [%rd6+80];
	xor.b32  	%r335, %r335, %r233;
	ld.global.u32 	%r234, [%rd6+84];
	xor.b32  	%r334, %r334, %r234;
	ld.global.u32 	%r235, [%rd6+88];
	xor.b32  	%r333, %r333, %r235;
	ld.global.u32 	%r236, [%rd6+92];
	xor.b32  	%r332, %r332, %r236;
	ld.global.u32 	%r237, [%rd6+96];
	xor.b32  	%r331, %r331, %r237;
$L__BB0_17:
	and.b32  	%r239, %r201, 32;
	setp.eq.s32 	%p10, %r239, 0;
	@%p10 bra 	$L__BB0_19;
	ld.global.u32 	%r240, [%rd6+100];
	xor.b32  	%r335, %r335, %r240;
	ld.global.u32 	%r241, [%rd6+104];
	xor.b32  	%r334, %r334, %r241;
	ld.global.u32 	%r242, [%rd6+108];
	xor.b32  	%r333, %r333, %r242;
	ld.global.u32 	%r243, [%rd6+112];
	xor.b32  	%r332, %r332, %r243;
	ld.global.u32 	%r244, [%rd6+116];
	xor.b32  	%r331, %r331, %r244;
$L__BB0_19:
	and.b32  	%r246, %r201, 64;
	setp.eq.s32 	%p11, %r246, 0;
	@%p11 bra 	$L__BB0_21;
	ld.global.u32 	%r247, [%rd6+120];
	xor.b32  	%r335, %r335, %r247;
	ld.global.u32 	%r248, [%rd6+124];
	xor.b32  	%r334, %r334, %r248;
	ld.global.u32 	%r249, [%rd6+128];
	xor.b32  	%r333, %r333, %r249;
	ld.global.u32 	%r250, [%rd6+132];
	xor.b32  	%r332, %r332, %r250;
	ld.global.u32 	%r251, [%rd6+136];
	xor.b32  	%r331, %r331, %r251;
$L__BB0_21:
	and.b32  	%r253, %r201, 128;
	setp.eq.s32 	%p12, %r253, 0;
	@%p12 bra 	$L__BB0_23;
	ld.global.u32 	%r254, [%rd6+140];
	xor.b32  	%r335, %r335, %r254;
	ld.global.u32 	%r255, [%rd6+144];
	xor.b32  	%r334, %r334, %r255;
	ld.global.u32 	%r256, [%rd6+148];
	xor.b32  	%r333, %r333, %r256;
	ld.global.u32 	%r257, [%rd6+152];
	xor.b32  	%r332, %r332, %r257;
	ld.global.u32 	%r258, [%rd6+156];
	xor.b32  	%r331, %r331, %r258;
$L__BB0_23:
	and.b32  	%r260, %r201, 256;
	setp.eq.s32 	%p13, %r260, 0;
	@%p13 bra 	$L__BB0_25;
	ld.global.u32 	%r261, [%rd6+160];
	xor.b32  	%r335, %r335, %r261;
	ld.global.u32 	%r262, [%rd6+164];
	xor.b32  	%r334, %r334, %r262;
	ld.global.u32 	%r263, [%rd6+168];
	xor.b32  	%r333, %r333, %r263;
	ld.global.u32 	%r264, [%rd6+172];
	xor.b32  	%r332, %r332, %r264;
	ld.global.u32 	%r265, [%rd6+176];
	xor.b32  	%r331, %r331, %r265;
$L__BB0_25:
	and.b32  	%r267, %r201, 512;
	setp.eq.s32 	%p14, %r267, 0;
	@%p14 bra 	$L__BB0_27;
	ld.global.u32 	%r268, [%rd6+180];
	xor.b32  	%r335, %r335, %r268;
	ld.global.u32 	%r269, [%rd6+184];
	xor.b32  	%r334, %r334, %r269;
	ld.global.u32 	%r270, [%rd6+188];
	xor.b32  	%r333, %r333, %r270;
	ld.global.u32 	%r271, [%rd6+192];
	xor.b32  	%r332, %r332, %r271;
	ld.global.u32 	%r272, [%rd6+196];
	xor.b32  	%r331, %r331, %r272;
$L__BB0_27:
	and.b32  	%r274, %r201, 1024;
	setp.eq.s32 	%p15, %r274, 0;
	@%p15 bra 	$L__BB0_29;
	ld.global.u32 	%r275, [%rd6+200];
	xor.b32  	%r335, %r335, %r275;
	ld.global.u32 	%r276, [%rd6+204];
	xor.b32  	%r334, %r334, %r276;
	ld.global.u32 	%r277, [%rd6+208];
	xor.b32  	%r333, %r333, %r277;
	ld.global.u32 	%r278, [%rd6+212];
	xor.b32  	%r332, %r332, %r278;
	ld.global.u32 	%r279, [%rd6+216];
	xor.b32  	%r331, %r331, %r279;
$L__BB0_29:
	and.b32  	%r281, %r201, 2048;
	setp.eq.s32 	%p16, %r281, 0;
	@%p16 bra 	$L__BB0_31;
	ld.global.u32 	%r282, [%rd6+220];
	xor.b32  	%r335, %r335, %r282;
	ld.global.u32 	%r283, [%rd6+224];
	xor.b32  	%r334, %r334, %r283;
	ld.global.u32 	%r284, [%rd6+228];
	xor.b32  	%r333, %r333, %r284;
	ld.global.u32 	%r285, [%rd6+232];
	xor.b32  	%r332, %r332, %r285;
	ld.global.u32 	%r286, [%rd6+236];
	xor.b32  	%r331, %r331, %r286;
$L__BB0_31:
	and.b32  	%r288, %r201, 4096;
	setp.eq.s32 	%p17, %r288, 0;
	@%p17 bra 	$L__BB0_33;
	ld.global.u32 	%r289, [%rd6+240];
	xor.b32  	%r335, %r335, %r289;
	ld.global.u32 	%r290, [%rd6+244];
	xor.b32  	%r334, %r334, %r290;
	ld.global.u32 	%r291, [%rd6+248];
	xor.b32  	%r333, %r333, %r291;
	ld.global.u32 	%r292, [%rd6+252];
	xor.b32  	%r332, %r332, %r292;
	ld.global.u32 	%r293, [%rd6+256];
	xor.b32  	%r331, %r331, %r293;
$L__BB0_33:
	and.b32  	%r295, %r201, 8192;
	setp.eq.s32 	%p18, %r295, 0;
	@%p18 bra 	$L__BB0_35;
	ld.global.u32 	%r296, [%rd6+260];
	xor.b32  	%r335, %r335, %r296;
	ld.global.u32 	%r297, [%rd6+264];
	xor.b32  	%r334, %r334, %r297;
	ld.global.u32 	%r298, [%rd6+268];
	xor.b32  	%r333, %r333, %r298;
	ld.global.u32 	%r299, [%rd6+272];
	xor.b32  	%r332, %r332, %r299;
	ld.global.u32 	%r300, [%rd6+276];
	xor.b32  	%r331, %r331, %r300;
$L__BB0_35:
	and.b32  	%r302, %r201, 16384;
	setp.eq.s32 	%p19, %r302, 0;
	@%p19 bra 	$L__BB0_37;
	ld.global.u32 	%r303, [%rd6+280];
	xor.b32  	%r335, %r335, %r303;
	ld.global.u32 	%r304, [%rd6+284];
	xor.b32  	%r334, %r334, %r304;
	ld.global.u32 	%r305, [%rd6+288];
	xor.b32  	%r333, %r333, %r305;
	ld.global.u32 	%r306, [%rd6+292];
	xor.b32  	%r332, %r332, %r306;
	ld.global.u32 	%r307, [%rd6+296];
	xor.b32  	%r331, %r331, %r307;
$L__BB0_37:
	and.b32  	%r309, %r201, 32768;
	setp.eq.s32 	%p20, %r309, 0;
	@%p20 bra 	$L__BB0_39;
	ld.global.u32 	%r310, [%rd6+300];
	xor.b32  	%r335, %r335, %r310;
	ld.global.u32 	%r311, [%rd6+304];
	xor.b32  	%r334, %r334, %r311;
	ld.global.u32 	%r312, [%rd6+308];
	xor.b32  	%r333, %r333, %r312;
	ld.global.u32 	%r313, [%rd6+312];
	xor.b32  	%r332, %r332, %r313;
	ld.global.u32 	%r314, [%rd6+316];
	xor.b32  	%r331, %r331, %r314;
$L__BB0_39:
	add.s32 	%r330, %r330, 16;
	setp.ne.s32 	%p21, %r330, 32;
	@%p21 bra 	$L__BB0_7;
	mad.lo.s32 	%r315, %r324, -31, %r11;
	add.s32 	%r324, %r315, 1;
	setp.ne.s32 	%p22, %r324, 5;
	@%p22 bra 	$L__BB0_6;
	st.global.u32 	[%rd2+4], %r335;
	st.global.u32 	[%rd2+8], %r334;
	st.global.u32 	[%rd2+12], %r333;
	st.global.u32 	[%rd2+16], %r332;
	st.global.u32 	[%rd2+20], %r331;
	add.s32 	%r318, %r318, 1;
	setp.lt.u32 	%p23, %r318, %r2;
	@%p23 bra 	$L__BB0_5;
$L__BB0_42:
	shr.u64 	%rd7, %rd18, 2;
	add.s32 	%r317, %r317, 1;
	setp.gt.u64 	%p24, %rd18, 3;
	mov.u64 	%rd18, %rd7;
	@%p24 bra 	$L__BB0_3;
$L__BB0_43:
	mov.b32 	%r316, 0;
	st.global.v2.u32 	[%rd2+24], {%r316, %r316};
	st.global.u32 	[%rd2+32], %r316;
	mov.b64 	%rd17, 0;
	st.global.u64 	[%rd2+40], %rd17;
$L__BB0_44:
	ret;

}
	// .globl	_Z25tour_konstruktions_kernelP17curandStateXORWOWiiffPiPfS1_
.visible .entry _Z25tour_konstruktions_kernelP17curandStateXORWOWiiffPiPfS1_(
	.param .u64 .ptr .align 1 _Z25tour_konstruktions_kernelP17curandStateXORWOWiiffPiPfS1__param_0,
	.param .u32 _Z25tour_konstruktions_kernelP17curandStateXORWOWiiffPiPfS1__param_1,
	.param .u32 _Z25tour_konstruktions_kernelP17curandStateXORWOWiiffPiPfS1__param_2,
	.param .f32 _Z25tour_konstruktions_kernelP17curandStateXORWOWiiffPiPfS1__param_3,
	.param .f32 _Z25tour_konstruktions_kernelP17curandStateXORWOWiiffPiPfS1__param_4,
	.param .u64 .ptr .align 1 _Z25tour_konstruktions_kernelP17curandStateXORWOWiiffPiPfS1__param_5,
	.param .u64 .ptr .align 1 _Z25tour_konstruktions_kernelP17curandStateXORWOWiiffPiPfS1__param_6,
	.param .u64 .ptr .align 1 _Z25tour_konstruktions_kernelP17curandStateXORWOWiiffPiPfS1__param_7
)
{
	.reg .pred 	%p<42>;
	.reg .b16 	%rs<9>;
	.reg .b32 	%r<187>;
	.reg .b32 	%f<113>;
	.reg .b64 	%rd<36>;
	.reg .b64 	%fd<10>;
	// demoted variable
	.shared .align 4 .f32 _ZZ25tour_konstruktions_kernelP17curandStateXORWOWiiffPiPfS1_E3sum;
	ld.param.u64 	%rd8, [_Z25tour_konstruktions_kernelP17curandStateXORWOWiiffPiPfS1__param_0];
	ld.param.u32 	%r62, [_Z25tour_konstruktions_kernelP17curandStateXORWOWiiffPiPfS1__param_2];
	ld.param.f32 	%f20, [_Z25tour_konstruktions_kernelP17curandStateXORWOWiiffPiPfS1__param_3];
	ld.param.f32 	%f21, [_Z25tour_konstruktions_kernelP17curandStateXORWOWiiffPiPfS1__param_4];
	ld.param.u64 	%rd9, [_Z25tour_konstruktions_kernelP17curandStateXORWOWiiffPiPfS1__param_5];
	ld.param.u64 	%rd10, [_Z25tour_konstruktions_kernelP17curandStateXORWOWiiffPiPfS1__param_6];
	ld.param.u64 	%rd11, [_Z25tour_konstruktions_kernelP17curandStateXORWOWiiffPiPfS1__param_7];
	cvta.to.global.u64 	%rd1, %rd11;
	mov.u32 	%r1, %ctaid.x;
	mov.u32 	%r2, %tid.x;
	setp.ge.s32 	%p1, %r2, %r62;
	@%p1 bra 	$L__BB1_58;
	shl.b32 	%r63, %r62, 2;
	mov.u32 	%r64, s;
	add.s32 	%r3, %r64, %r63;
	add.s32 	%r4, %r3, %r63;
	cvta.to.global.u64 	%rd12, %rd8;
	setp.ne.s32 	%p2, %r2, 0;
	mul.wide.u32 	%rd13, %r1, 48;
	add.s64 	%rd2, %rd12, %rd13;
	@%p2 bra 	$L__BB1_15;
	and.b32  	%r5, %r62, 15;
	setp.lt.u32 	%p3, %r62, 16;
	mov.b32 	%r167, 0;
	@%p3 bra 	$L__BB1_5;
	and.b32  	%r167, %r62, 2147483632;
	mov.b32 	%r165, 0;
$L__BB1_4:
	.pragma "nounroll";
	add.s32 	%r67, %r4, %r165;
	mov.b32 	%r68, 0;
	st.shared.v2.b32 	[%r67], {%r68, %r68};
	st.shared.v2.b32 	[%r67+8], {%r68, %r68};
	add.s32 	%r165, %r165, 16;
	setp.ne.s32 	%p4, %r165, %r167;
	@%p4 bra 	$L__BB1_4;
$L__BB1_5:
	setp.eq.s32 	%p5, %r5, 0;
	@%p5 bra 	$L__BB1_14;
	and.b32  	%r10, %r62, 7;
	setp.lt.u32 	%p6, %r5, 8;
	@%p6 bra 	$L__BB1_8;
	add.s32 	%r69, %r4, %r167;
	mov.b16 	%rs1, 0;
	st.shared.u8 	[%r69], %rs1;
	st.shared.u8 	[%r69+1], %rs1;
	st.shared.u8 	[%r69+2], %rs1;
	st.shared.u8 	[%r69+3], %rs1;
	st.shared.u8 	[%r69+4], %rs1;
	st.shared.u8 	[%r69+5], %rs1;
	st.shared.u8 	[%r69+6], %rs1;
	st.shared.u8 	[%r69+7], %rs1;
	add.s32 	%r167, %r167, 8;
$L__BB1_8:
	setp.eq.s32 	%p7, %r10, 0;
	@%p7 bra 	$L__BB1_14;
	and.b32  	%r13, %r62, 3;
	setp.lt.u32 	%p8, %r10, 4;
	@%p8 bra 	$L__BB1_11;
	add.s32 	%r70, %r4, %r167;
	mov.b16 	%rs2, 0;
	st.shared.u8 	[%r70], %rs2;
	st.shared.u8 	[%r70+1], %rs2;
	st.shared.u8 	[%r70+2], %rs2;
	st.shared.u8 	[%r70+3], %rs2;
	add.s32 	%r167, %r167, 4;
$L__BB1_11:
	setp.eq.s32 	%p9, %r13, 0;
	@%p9 bra 	$L__BB1_14;
	mov.b32 	%r170, 0;
$L__BB1_13:
	.pragma "nounroll";
	add.s32 	%r72, %r4, %r167;
	mov.b16 	%rs3, 0;
	st.shared.u8 	[%r72], %rs3;
	add.s32 	%r167, %r167, 1;
	add.s32 	%r170, %r170, 1;
	setp.ne.s32 	%p10, %r170, %r13;
	@%p10 bra 	$L__BB1_13;
$L__BB1_14:
	ld.global.v2.u32 	{%r73, %r74}, [%rd2];
	shr.u32 	%r75, %r74, 2;
	xor.b32  	%r76, %r75, %r74;
	ld.global.v2.u32 	{%r77, %r78}, [%rd2+8];
	ld.global.v2.u32 	{%r79, %r80}, [%rd2+16];
	st.global.v2.u32 	[%rd2+8], {%r78, %r79};
	shl.b32 	%r81, %r80, 4;
	shl.b32 	%r82, %r76, 1;
	xor.b32  	%r83, %r82, %r81;
	xor.b32  	%r84, %r83, %r76;
	xor.b32  	%r85, %r84, %r80;
	st.global.v2.u32 	[%rd2+16], {%r80, %r85};
	add.s32 	%r86, %r73, 362437;
	st.global.v2.u32 	[%rd2], {%r86, %r77};
	add.s32 	%r87, %r85, %r86;
	cvt.rn.f32.u32 	%f22, %r87;
	fma.rn.f32 	%f23, %f22, 0f2F800000, 0f2F000000;
	add.s32 	%r88, %r62, -1;
	cvt.rn.f64.u32 	%fd1, %r88;
	add.f64 	%fd2, %fd1, 0d3FEFFFEB074A771D;
	cvt.f64.f32 	%fd3, %f23;
	mul.f64 	%fd4, %fd2, %fd3;
	cvt.rn.f32.f64 	%f24, %fd4;
	cvt.rzi.f32.f32 	%f25, %f24;
	cvt.rzi.s32.f32 	%r89, %f25;
	st.shared.u32 	[s], %r89;
	add.s32 	%r90, %r4, %r89;
	mov.b16 	%rs4, 1;
	st.shared.u8 	[%r90], %rs4;
$L__BB1_15:
	bar.sync 	0;
	setp.lt.u32 	%p11, %r62, 3;
	@%p11 bra 	$L__BB1_43;
	shl.b32 	%r92, %r2, 2;
	add.s32 	%r20, %r3, %r92;
	and.b32  	%r21, %r62, 15;
	and.b32  	%r22, %r62, 7;
	and.b32  	%r23, %r62, 2147483632;
	and.b32  	%r24, %r62, 3;
	neg.s32 	%r25, %r23;
	add.s32 	%r95, %r63, %r64;
	add.s32 	%r26, %r95, 32;
	cvta.to.global.u64 	%rd3, %rd10;
	cvta.to.global.u64 	%rd4, %rd9;
	mov.b32 	%r171, 1;
$L__BB1_17:
	add.s32 	%r96, %r4, %r2;
	ld.shared.u8 	%rs5, [%r96];
	setp.ne.s16 	%p12, %rs5, 0;
	shl.b32 	%r97, %r171, 2;
	add.s32 	%r28, %r64, %r97;
	mov.f32 	%f103, 0f00000000;
	@%p12 bra 	$L__BB1_19;
	ld.shared.u32 	%r99, [%r28+-4];
	mad.lo.s32 	%r100, %r99, %r62, %r2;
	mul.wide.s32 	%rd14, %r100, 4;
	add.s64 	%rd15, %rd3, %rd14;
	ld.global.f32 	%f27, [%rd15];
	cvt.f64.f32 	%fd5, %f27;
	add.f64 	%fd6, %fd5, 0d39E95A5EFEA6B347;
	cvt.rn.f32.f64 	%f28, %fd6;
	lg2.approx.f32 	%f29, %f28;
	mul.f32 	%f30, %f20, %f29;
	ex2.approx.f32 	%f31, %f30;
	add.s64 	%rd16, %rd4, %rd14;
	ld.global.u32 	%r101, [%rd16];
	cvt.rn.f64.s32 	%fd7, %r101;
	add.f64 	%fd8, %fd7, 0d3F1A36E2EB1C432D;
	rcp.rn.f64 	%fd9, %fd8;
	cvt.rn.f32.f64 	%f32, %fd9;
	lg2.approx.f32 	%f33, %f32;
	mul.f32 	%f34, %f21, %f33;
	ex2.approx.f32 	%f35, %f34;
	mul.f32 	%f103, %f31, %f35;
$L__BB1_19:
	setp.ne.s32 	%p13, %r2, 0;
	st.shared.f32 	[%r20], %f103;
	bar.sync 	0;
	@%p13 bra 	$L__BB1_34;
	setp.lt.u32 	%p14, %r62, 16;
	mov.b32 	%r175, 0;
	mov.f32 	%f111, 0f00000000;
	@%p14 bra 	$L__BB1_23;
	mov.f32 	%f111, 0f00000000;
	mov.u32 	%r172, %r26;
	mov.u32 	%r173, %r25;
$L__BB1_22:
	.pragma "nounroll";
	ld.shared.f32 	%f39, [%r172+-32];
	add.f32 	%f40, %f39, %f111;
	ld.shared.f32 	%f41, [%r172+-28];
	add.f32 	%f42, %f41, %f40;
	ld.shared.f32 	%f43, [%r172+-24];
	add.f32 	%f44, %f43, %f42;
	ld.shared.f32 	%f45, [%r172+-20];
	add.f32 	%f46, %f45, %f44;
	ld.shared.f32 	%f47, [%r172+-16];
	add.f32 	%f48, %f47, %f46;
	ld.shared.f32 	%f49, [%r172+-12];
	add.f32 	%f50, %f49, %f48;
	ld.shared.f32 	%f51, [%r172+-8];
	add.f32 	%f52, %f51, %f50;
	ld.shared.f32 	%f53, [%r172+-4];
	add.f32 	%f54, %f53, %f52;
	ld.shared.f32 	%f55, [%r172];
	add.f32 	%f56, %f55, %f54;
	ld.shared.f32 	%f57, [%r172+4];
	add.f32 	%f58, %f57, %f56;
	ld.shared.f32 	%f59, [%r172+8];
	add.f32 	%f60, %f59, %f58;
	ld.shared.f32 	%f61, [%r172+12];
	add.f32 	%f62, %f61, %f60;
	ld.shared.f32 	%f63, [%r172+16];
	add.f32 	%f64, %f63, %f62;
	ld.shared.f32 	%f65, [%r172+20];
	add.f32 	%f66, %f65, %f64;
	ld.shared.f32 	%f67, [%r172+24];
	add.f32 	%f68, %f67, %f66;
	ld.shared.f32 	%f69, [%r172+28];
	add.f32 	%f111, %f69, %f68;
	add.s32 	%r173, %r173, 16;
	add.s32 	%r172, %r172, 64;
	setp.ne.s32 	%p15, %r173, 0;
	mov.u32 	%r175, %r23;
	@%p15 bra 	$L__BB1_22;
$L__BB1_23:
	setp.eq.s32 	%p16, %r21, 0;
	@%p16 bra 	$L__BB1_33;
	add.s32 	%r103, %r21, -1;
	setp.lt.u32 	%p17, %r103, 7;
	@%p17 bra 	$L__BB1_26;
	shl.b32 	%r104, %r175, 2;
	add.s32 	%r105, %r3, %r104;
	ld.shared.f32 	%f71, [%r105];
	add.f32 	%f72, %f71, %f111;
	ld.shared.f32 	%f73, [%r105+4];
	add.f32 	%f74, %f73, %f72;
	ld.shared.f32 	%f75, [%r105+8];
	add.f32 	%f76, %f75, %f74;
	ld.shared.f32 	%f77, [%r105+12];
	add.f32 	%f78, %f77, %f76;
	ld.shared.f32 	%f79, [%r105+16];
	add.f32 	%f80, %f79, %f78;
	ld.shared.f32 	%f81, [%r105+20];
	add.f32 	%f82, %f81, %f80;
	ld.shared.f32 	%f83, [%r105+24];
	add.f32 	%f84, %f83, %f82;
	ld.shared.f32 	%f85, [%r105+28];
	add.f32 	%f111, %f85, %f84;
	add.s32 	%r175, %r175, 8;
$L__BB1_26:
	setp.eq.s32 	%p18, %r22, 0;
	@%p18 bra 	$L__BB1_33;
	add.s32 	%r106, %r22, -1;
	setp.lt.u32 	%p19, %r106, 3;
	@%p19 bra 	$L__BB1_29;
	shl.b32 	%r107, %r175, 2;
	add.s32 	%r108, %r3, %r107;
	ld.shared.f32 	%f87, [%r108];
	add.f32 	%f88, %f87, %f111;
	ld.shared.f32 	%f89, [%r108+4];
	add.f32 	%f90, %f89, %f88;
	ld.shared.f32 	%f91, [%r108+8];
	add.f32 	%f92, %f91, %f90;
	ld.shared.f32 	%f93, [%r108+12];
	add.f32 	%f111, %f93, %f92;
	add.s32 	%r175, %r175, 4;
$L__BB1_29:
	setp.eq.s32 	%p20, %r24, 0;
	@%p20 bra 	$L__BB1_33;
	setp.eq.s32 	%p21, %r24, 1;
	shl.b32 	%r109, %r175, 2;
	add.s32 	%r38, %r3, %r109;
	ld.shared.f32 	%f94, [%r38];
	add.f32 	%f111, %f94, %f111;
	@%p21 bra 	$L__BB1_33;
	setp.eq.s32 	%p22, %r24, 2;
	ld.shared.f32 	%f95, [%r38+4];
	add.f32 	%f111, %f95, %f111;
	@%p22 bra 	$L__BB1_33;
	ld.shared.f32 	%f96, [%r38+8];
	add.f32 	%f111, %f96, %f111;
$L__BB1_33:
	st.shared.f32 	[_ZZ25tour_konstruktions_kernelP17curandStateXORWOWiiffPiPfS1_E3sum], %f111;
$L__BB1_34:
	bar.sync 	0;
	ld.shared.f32 	%f97, [%r20];
	ld.shared.f32 	%f98, [_ZZ25tour_konstruktions_kernelP17curandStateXORWOWiiffPiPfS1_E3sum];
	div.rn.f32 	%f99, %f97, %f98;
	st.shared.f32 	[%r20], %f99;
	bar.sync 	0;
	@%p13 bra 	$L__BB1_42;
	ld.global.v2.u32 	{%r111, %r112}, [%rd2];
	shr.u32 	%r113, %r112, 2;
	xor.b32  	%r114, %r113, %r112;
	ld.global.v2.u32 	{%r115, %r116}, [%rd2+8];
	ld.global.v2.u32 	{%r117, %r118}, [%rd2+16];
	st.global.v2.u32 	[%rd2+8], {%r116, %r117};
	shl.b32 	%r119, %r118, 4;
	shl.b32 	%r120, %r114, 1;
	xor.b32  	%r121, %r120, %r119;
	xor.b32  	%r122, %r121, %r114;
	xor.b32  	%r123, %r122, %r118;
	st.global.v2.u32 	[%rd2+16], {%r118, %r123};
	add.s32 	%r124, %r111, 362437;
	st.global.v2.u32 	[%rd2], {%r124, %r115};
	add.s32 	%r125, %r123, %r124;
	cvt.rn.f32.u32 	%f101, %r125;
	fma.rn.f32 	%f17, %f101, 0f2F800000, 0f2F000000;
	mov.f32 	%f112, 0f00000000;
	mov.b32 	%r177, 0;
$L__BB1_36:
	shl.b32 	%r126, %r177, 2;
	add.s32 	%r127, %r3, %r126;
	ld.shared.f32 	%f102, [%r127];
	add.f32 	%f112, %f112, %f102;
	setp.le.f32 	%p24, %f17, %f112;
	mov.u32 	%r180, %r177;
	@%p24 bra 	$L__BB1_38;
	add.s32 	%r177, %r177, 1;
	setp.ne.s32 	%p25, %r177, %r62;
	mov.b32 	%r180, -1;
	@%p25 bra 	$L__BB1_36;
$L__BB1_38:
	setp.ne.s32 	%p26, %r180, -1;
	setp.leu.f32 	%p27, %f17, %f112;
	or.pred  	%p28, %p26, %p27;
	@%p28 bra 	$L__BB1_41;
	mov.u32 	%r179, %r62;
$L__BB1_40:
	add.s32 	%r180, %r179, -1;
	add.s32 	%r129, %r4, %r179;
	ld.shared.u8 	%rs6, [%r129+-1];
	setp.ne.s16 	%p29, %rs6, 0;
	mov.u32 	%r179, %r180;
	@%p29 bra 	$L__BB1_40;
$L__BB1_41:
	st.shared.u32 	[%r28], %r180;
	add.s32 	%r130, %r4, %r180;
	mov.b16 	%rs7, 1;
	st.shared.u8 	[%r130], %rs7;
$L__BB1_42:
	bar.sync 	0;
	add.s32 	%r45, %r171, 1;
	add.s32 	%r131, %r62, -2;
	setp.ne.s32 	%p30, %r171, %r131;
	mov.u32 	%r171, %r45;
	@%p30 bra 	$L__BB1_17;
$L__BB1_43:
	setp.ne.s32 	%p31, %r2, 0;
	@%p31 bra 	$L__BB1_58;
	mov.b32 	%r181, 0;
$L__BB1_45:
	mov.u32 	%r46, %r181;
	add.s32 	%r133, %r4, %r46;
	ld.shared.u8 	%rs8, [%r133];
	setp.ne.s16 	%p32, %rs8, 0;
	add.s32 	%r181, %r46, 1;
	@%p32 bra 	$L__BB1_45;
	st.shared.u32 	[%r3+-4], %r46;
	setp.lt.s32 	%p33, %r62, 1;
	@%p33 bra 	$L__BB1_58;
	mul.lo.s32 	%r48, %r62, %r1;
	and.b32  	%r49, %r62, 7;
	setp.lt.u32 	%p34, %r62, 8;
	mov.b32 	%r185, 0;
	@%p34 bra 	$L__BB1_50;
	and.b32  	%r185, %r62, 2147483640;
	neg.s32 	%r183, %r185;
	mul.wide.u32 	%rd17, %r48, 4;
	add.s64 	%rd18, %rd17, %rd1;
	add.s64 	%rd35, %rd18, 16;
	add.s32 	%r182, %r64, 16;
$L__BB1_49:
	.pragma "nounroll";
	ld.shared.v4.u32 	{%r137, %r138, %r139, %r140}, [%r182+-16];
	st.global.u32 	[%rd35+-16], %r137;
	st.global.u32 	[%rd35+-12], %r138;
	st.global.u32 	[%rd35+-8], %r139;
	st.global.u32 	[%rd35+-4], %r140;
	ld.shared.v4.u32 	{%r141, %r142, %r143, %r144}, [%r182];
	st.global.u32 	[%rd35], %r141;
	st.global.u32 	[%rd35+4], %r142;
	st.global.u32 	[%rd35+8], %r143;
	st.global.u32 	[%rd35+12], %r144;
	add.s32 	%r183, %r183, 8;
	add.s32 	%r182, %r182, 32;
	add.s64 	%rd35, %rd35, 32;
	setp.ne.s32 	%p35, %r183, 0;
	@%p35 bra 	$L__BB1_49;
$L__BB1_50:
	setp.eq.s32 	%p36, %r49, 0;
	@%p36 bra 	$L__BB1_58;
	and.b32  	%r57, %r62, 3;
	setp.lt.u32 	%p37, %r49, 4;
	@%p37 bra 	$L__BB1_53;
	shl.b32 	%r145, %r185, 2;
	add.s32 	%r147, %r64, %r145;
	ld.shared.u32 	%r148, [%r147];
	add.s32 	%r149, %r185, %r48;
	mul.wide.u32 	%rd19, %r149, 4;
	add.s64 	%rd20, %rd1, %rd19;
	st.global.u32 	[%rd20], %r148;
	ld.shared.u32 	%r150, [%r147+4];
	cvt.u64.u32 	%rd21, %r48;
	cvt.u64.u32 	%rd22, %r185;
	add.s64 	%rd23, %rd22, %rd21;
	shl.b64 	%rd24, %rd23, 2;
	add.s64 	%rd25, %rd1, %rd24;
	st.global.u32 	[%rd25+4], %r150;
	ld.shared.u32 	%r151, [%r147+8];
	st.global.u32 	[%rd25+8], %r151;
	ld.shared.u32 	%r152, [%r147+12];
	st.global.u32 	[%rd25+12], %r152;
	add.s32 	%r185, %r185, 4;
$L__BB1_53:
	setp.eq.s32 	%p38, %r57, 0;
	@%p38 bra 	$L__BB1_58;
	setp.eq.s32 	%p39, %r57, 1;
	@%p39 bra 	$L__BB1_56;
	shl.b32 	%r153, %r185, 2;
	add.s32 	%r155, %r64, %r153;
	ld.shared.u32 	%r156, [%r155];
	add.s32 	%r157, %r185, %r48;
	mul.wide.u32 	%rd26, %r157, 4;
	add.s64 	%rd27, %rd1, %rd26;
	st.global.u32 	[%rd27], %r156;
	ld.shared.u32 	%r158, [%r155+4];
	cvt.u64.u32 	%rd28, %r48;
	cvt.u64.u32 	%rd29, %r185;
	add.s64 	%rd30, %rd29, %rd28;
	shl.b64 	%rd31, %rd30, 2;
	add.s64 	%rd32, %rd1, %rd31;
	st.global.u32 	[%rd32+4], %r158;
	add.s32 	%r185, %r185, 2;
$L__BB1_56:
	and.b32  	%r159, %r62, 1;
	setp.eq.b32 	%p40, %r159, 1;
	not.pred 	%p41, %p40;
	@%p41 bra 	$L__BB1_58;
	shl.b32 	%r160, %r185, 2;
	add.s32 	%r162, %r64, %r160;
	ld.shared.u32 	%r163, [%r162];
	add.s32 	%r164, %r185, %r48;
	mul.wide.u32 	%rd33, %r164, 4;
	add.s64 	%rd34, %rd1, %rd33;
	st.global.u32 	[%rd34], %r163;
$L__BB1_58:
	ret;

}
	// .globl	_Z27pheromon_evaporation_kernelfPf
.visible .entry _Z27pheromon_evaporation_kernelfPf(
	.param .f32 _Z27pheromon_evaporation_kernelfPf_param_0,
	.param .u64 .ptr .align 1 _Z27pheromon_evaporation_kernelfPf_param_1
)
{
	.reg .b32 	%r<5>;
	.reg .b32 	%f<6>;
	.reg .b64 	%rd<5>;

	ld.param.f32 	%f1, [_Z27pheromon_evaporation_kernelfPf_param_0];
	ld.param.u64 	%rd1, [_Z27pheromon_evaporation_kernelfPf_param_1];
	cvta.to.global.u64 	%rd2, %rd1;
	mov.u32 	%r1, %ctaid.x;
	mov.u32 	%r2, %ntid.x;
	mov.u32 	%r3, %tid.x;
	mad.lo.s32 	%r4, %r1, %r2, %r3;
	mul.wide.s32 	%rd3, %r4, 4;
	add.s64 	%rd4, %rd2, %rd3;
	ld.global.f32 	%f2, [%rd4];
	mov.f32 	%f3, 0f3F800000;
	sub.f32 	%f4, %f3, %f1;
	mul.f32 	%f5, %f4, %f2;
	st.global.f32 	[%rd4], %f5;
	ret;

}
	// .globl	_Z31pheromon_aktualisierungs_kerneliPiS_PfS_
.visible .entry _Z31pheromon_aktualisierungs_kerneliPiS_PfS_(
	.param .u32 _Z31pheromon_aktualisierungs_kerneliPiS_PfS__param_0,
	.param .u64 .ptr .align 1 _Z31pheromon_aktualisierungs_kerneliPiS_PfS__param_1,
	.param .u64 .ptr .align 1 _Z31pheromon_aktualisierungs_kerneliPiS_PfS__param_2,
	.param .u64 .ptr .align 1 _Z31pheromon_aktualisierungs_kerneliPiS_PfS__param_3,
	.param .u64 .ptr .align 1 _Z31pheromon_aktualisierungs_kerneliPiS_PfS__param_4
)
{
	.reg .pred 	%p<12>;
	.reg .b32 	%r<135>;
	.reg .b32 	%f<6>;
	.reg .b64 	%rd<21>;
	.reg .b64 	%fd<3>;
	// demoted variable
	.shared .align 4 .f32 _ZZ31pheromon_aktualisierungs_kerneliPiS_PfS_E10pherodelta;
	ld.param.u32 	%r38, [_Z31pheromon_aktualisierungs_kerneliPiS_PfS__param_0];
	ld.param.u64 	%rd1, [_Z31pheromon_aktualisierungs_kerneliPiS_PfS__param_1];
	ld.param.u64 	%rd3, [_Z31pheromon_aktualisierungs_kerneliPiS_PfS__param_2];
	ld.param.u64 	%rd2, [_Z31pheromon_aktualisierungs_kerneliPiS_PfS__param_3];
	ld.param.u64 	%rd4, [_Z31pheromon_aktualisierungs_kerneliPiS_PfS__param_4];
	cvta.to.global.u64 	%rd5, %rd3;
	cvta.to.global.u64 	%rd6, %rd4;
	mov.u32 	%r1, %ctaid.x;
	mov.u32 	%r39, %tid.x;
	setp.ne.s32 	%p1, %r39, 0;
	setp.eq.s32 	%p2, %r39, 0;
	mul.lo.s32 	%r40, %r38, %r1;
	add.s32 	%r41, %r40, %r39;
	add.s32 	%r42, %r40, %r38;
	selp.b32 	%r43, %r42, %r41, %p2;
	mul.wide.s32 	%rd7, %r43, 4;
	add.s64 	%rd8, %rd6, %rd7;
	ld.global.u32 	%r2, [%rd8+-4];
	mul.wide.s32 	%rd9, %r41, 4;
	add.s64 	%rd10, %rd6, %rd9;
	ld.global.u32 	%r3, [%rd10];
	mad.lo.s32 	%r4, %r2, %r38, %r3;
	mul.wide.s32 	%rd11, %r4, 4;
	add.s64 	%rd12, %rd5, %rd11;
	ld.global.u32 	%r44, [%rd12];
	shl.b32 	%r45, %r39, 2;
	mov.u32 	%r46, partial_len;
	add.s32 	%r47, %r46, %r45;
	st.shared.u32 	[%r47], %r44;
	bar.sync 	0;
	@%p1 bra 	$L__BB3_15;
	setp.lt.s32 	%p3, %r38, 1;
	mov.b32 	%r134, 0;
	@%p3 bra 	$L__BB3_14;
	and.b32  	%r5, %r38, 15;
	setp.lt.u32 	%p4, %r38, 16;
	mov.b32 	%r126, 0;
	mov.u32 	%r134, %r126;
	@%p4 bra 	$L__BB3_5;
	and.b32  	%r126, %r38, 2147483632;
	add.s32 	%r119, %r46, 32;
	neg.s32 	%r120, %r126;
	mov.b32 	%r134, 0;
$L__BB3_4:
	.pragma "nounroll";
	ld.shared.v4.u32 	{%r54, %r55, %r56, %r57}, [%r119+-32];
	add.s32 	%r58, %r54, %r134;
	add.s32 	%r59, %r55, %r58;
	add.s32 	%r60, %r56, %r59;
	add.s32 	%r61, %r57, %r60;
	ld.shared.v4.u32 	{%r62, %r63, %r64, %r65}, [%r119+-16];
	add.s32 	%r66, %r62, %r61;
	add.s32 	%r67, %r63, %r66;
	add.s32 	%r68, %r64, %r67;
	add.s32 	%r69, %r65, %r68;
	ld.shared.v4.u32 	{%r70, %r71, %r72, %r73}, [%r119];
	add.s32 	%r74, %r70, %r69;
	add.s32 	%r75, %r71, %r74;
	add.s32 	%r76, %r72, %r75;
	add.s32 	%r77, %r73, %r76;
	ld.shared.v4.u32 	{%r78, %r79, %r80, %r81}, [%r119+16];
	add.s32 	%r82, %r78, %r77;
	add.s32 	%r83, %r79, %r82;
	add.s32 	%r84, %r80, %r83;
	add.s32 	%r134, %r81, %r84;
	add.s32 	%r120, %r120, 16;
	add.s32 	%r119, %r119, 64;
	setp.ne.s32 	%p5, %r120, 0;
	@%p5 bra 	$L__BB3_4;
$L__BB3_5:
	setp.eq.s32 	%p6, %r5, 0;
	@%p6 bra 	$L__BB3_14;
	and.b32  	%r17, %r38, 7;
	setp.lt.u32 	%p7, %r5, 8;
	@%p7 bra 	$L__BB3_8;
	shl.b32 	%r86, %r126, 2;
	add.s32 	%r88, %r46, %r86;
	ld.shared.u32 	%r89, [%r88];
	add.s32 	%r90, %r89, %r134;
	ld.shared.u32 	%r91, [%r88+4];
	add.s32 	%r92, %r91, %r90;
	ld.shared.u32 	%r93, [%r88+8];
	add.s32 	%r94, %r93, %r92;
	ld.shared.u32 	%r95, [%r88+12];
	add.s32 	%r96, %r95, %r94;
	ld.shared.u32 	%r97, [%r88+16];
	add.s32 	%r98, %r97, %r96;
	ld.shared.u32 	%r99, [%r88+20];
	add.s32 	%r100, %r99, %r98;
	ld.shared.u32 	%r101, [%r88+24];
	add.s32 	%r102, %r101, %r100;
	ld.shared.u32 	%r103, [%r88+28];
	add.s32 	%r134, %r103, %r102;
	add.s32 	%r126, %r126, 8;
$L__BB3_8:
	setp.eq.s32 	%p8, %r17, 0;
	@%p8 bra 	$L__BB3_14;
	and.b32  	%r23, %r38, 3;
	setp.lt.u32 	%p9, %r17, 4;
	@%p9 bra 	$L__BB3_11;
	shl.b32 	%r105, %r126, 2;
	add.s32 	%r107, %r46, %r105;
	ld.shared.u32 	%r108, [%r107];
	add.s32 	%r109, %r108, %r134;
	ld.shared.u32 	%r110, [%r107+4];
	add.s32 	%r111, %r110, %r109;
	ld.shared.u32 	%r112, [%r107+8];
	add.s32 	%r113, %r112, %r111;
	ld.shared.u32 	%r114, [%r107+12];
	add.s32 	%r134, %r114, %r113;
	add.s32 	%r126, %r126, 4;
$L__BB3_11:
	setp.eq.s32 	%p10, %r23, 0;
	@%p10 bra 	$L__BB3_14;
	shl.b32 	%r115, %r126, 2;
	add.s32 	%r132, %r46, %r115;
	neg.s32 	%r131, %r23;
$L__BB3_13:
	.pragma "nounroll";
	ld.shared.u32 	%r117, [%r132];
	add.s32 	%r134, %r117, %r134;
	add.s32 	%r132, %r132, 4;
	add.s32 	%r131, %r131, 1;
	setp.ne.s32 	%p11, %r131, 0;
	@%p11 bra 	$L__BB3_13;
$L__BB3_14:
	cvta.to.global.u64 	%rd13, %rd1;
	mul.wide.u32 	%rd14, %r1, 4;
	add.s64 	%rd15, %rd13, %rd14;
	st.global.u32 	[%rd15], %r134;
	cvt.rn.f64.s32 	%fd1, %r134;
	rcp.rn.f64 	%fd2, %fd1;
	cvt.rn.f32.f64 	%f1, %fd2;
	st.shared.f32 	[_ZZ31pheromon_aktualisierungs_kerneliPiS_PfS_E10pherodelta], %f1;
$L__BB3_15:
	cvta.to.global.u64 	%rd16, %rd2;
	bar.sync 	0;
	add.s64 	%rd18, %rd16, %rd11;
	ld.shared.f32 	%f2, [_ZZ31pheromon_aktualisierungs_kerneliPiS_PfS_E10pherodelta];
	atom.global.add.f32 	%f3, [%rd18], %f2;
	mad.lo.s32 	%r118, %r3, %r38, %r2;
	mul.wide.s32 	%rd19, %r118, 4;
	add.s64 	%rd20, %rd16, %rd19;
	ld.shared.f32 	%f4, [_ZZ31pheromon_aktualisierungs_kerneliPiS_PfS_E10pherodelta];
	atom.global.add.f32 	%f5, [%rd20], %f4;
	ret;

}


// ===== COMPILED SASS (sm_100) =====

	.target	sm_100

	.elftype	@"ET_EXEC"


//--------------------- .note.nv.tkinfo           --------------------------
	.section	.note.nv.tkinfo,"",@"SHT_NOTE"
	.sectionflags	@"SHF_NOTE_NV_TKINFO"
	.tkinfo
        /*0018*/ 	.word	0x00000002
        /*0030*/ 	.string	""
        /*0030*/ 	.string	"ptxas"
        /*0030*/ 	.string	"Cuda compilation tools, release 13.0, V13.0.88"
        /*0030*/ 	.string	"Build cuda_13.0.r13.0/compiler.36424714_0"
        /*0030*/ 	.string	"-arch sm_100 -m 64 "



//--------------------- .note.nv.cuinfo           --------------------------
	.section	.note.nv.cuinfo,"",@"SHT_NOTE"
	.sectionflags	@"SHF_NOTE_NV_CUINFO"
        /*0018*/ 	.short	0x0002
        /*001a*/ 	.short	0x0064
        /*001c*/ 	.short	0x0082
	.zero		2


//--------------------- .nv.info                  --------------------------
	.section	.nv.info,"",@"SHT_CUDA_INFO"
	.align	4


	//----- nvinfo : EIATTR_REGCOUNT
	.align		4
        /*0000*/ 	.byte	0x04, 0x2f
        /*0002*/ 	.short	(.L_10 - .L_9)
	.align		4
.L_9:
        /*0004*/ 	.word	index@(_Z12setup_kernelP17curandStateXORWOWiy)
        /*0008*/ 	.word	0x00000020


	//----- nvinfo : EIATTR_FRAME_SIZE
	.align		4
.L_10:
        /*000c*/ 	.byte	0x04, 0x11
        /*000e*/ 	.short	(.L_12 - .L_11)
	.align		4
.L_11:
        /*0010*/ 	.word	index@(_Z12setup_kernelP17curandStateXORWOWiy)
        /*0014*/ 	.word	0x00000000


	//----- nvinfo : EIATTR_REGCOUNT
	.align		4
.L_12:
        /*0018*/ 	.byte	0x04, 0x2f
        /*001a*/ 	.short	(.L_14 - .L_13)
	.align		4
.L_13:
        /*001c*/ 	.word	index@(_Z25tour_konstruktions_kernelP17curandStateXORWOWiiffPiPfS1_)
        /*0020*/ 	.word	0x0000001a


	//----- nvinfo : EIATTR_FRAME_SIZE
	.align		4
.L_14:
        /*0024*/ 	.byte	0x04, 0x11
        /*0026*/ 	.short	(.L_16 - .L_15)
	.align		4
.L_15:
        /*0028*/ 	.word	index@($__internal_2_$__cuda_sm3x_div_rn_noftz_f32_slowpath)
        /*002c*/ 	.word	0x00000000


	//----- nvinfo : EIATTR_FRAME_SIZE
	.align		4
.L_16:
        /*0030*/ 	.byte	0x04, 0x11
        /*0032*/ 	.short	(.L_18 - .L_17)
	.align		4
.L_17:
        /*0034*/ 	.word	index@($__internal_1_$__cuda_sm20_dblrcp_rn_slowpath_v3)
        /*0038*/ 	.word	0x00000000


	//----- nvinfo : EIATTR_FRAME_SIZE
	.align		4
.L_18:
        /*003c*/ 	.byte	0x04, 0x11
        /*003e*/ 	.short	(.L_20 - .L_19)
	.align		4
.L_19:
        /*0040*/ 	.word	index@(_Z25tour_konstruktions_kernelP17curandStateXORWOWiiffPiPfS1_)
        /*0044*/ 	.word	0x00000000


	//----- nvinfo : EIATTR_REGCOUNT
	.align		4
.L_20:
        /*0048*/ 	.byte	0x04, 0x2f
        /*004a*/ 	.short	(.L_22 - .L_21)
	.align		4
.L_21:
        /*004c*/ 	.word	index@(_Z27pheromon_evaporation_kernelfPf)
        /*0050*/ 	.word	0x00000008


	//----- nvinfo : EIATTR_FRAME_SIZE
	.align		4
.L_22:
        /*0054*/ 	.byte	0x04, 0x11
        /*0056*/ 	.short	(.L_24 - .L_23)
	.align		4
.L_23:
        /*0058*/ 	.word	index@(_Z27pheromon_evaporation_kernelfPf)
        /*005c*/ 	.word	0x00000000


	//----- nvinfo : EIATTR_REGCOUNT
	.align		4
.L_24:
        /*0060*/ 	.byte	0x04, 0x2f
        /*0062*/ 	.short	(.L_26 - .L_25)
	.align		4
.L_25:
        /*0064*/ 	.word	index@(_Z31pheromon_aktualisierungs_kerneliPiS_PfS_)
        /*0068*/ 	.word	0x0000001d


	//----- nvinfo : EIATTR_FRAME_SIZE
	.align		4
.L_26:
        /*006c*/ 	.byte	0x04, 0x11
        /*006e*/ 	.short	(.L_28 - .L_27)
	.align		4
.L_27:
        /*0070*/ 	.word	index@($__internal_0_$__cuda_sm20_dblrcp_rn_slowpath_v3)
        /*0074*/ 	.word	0x00000000


	//----- nvinfo : EIATTR_FRAME_SIZE
	.align		4
.L_28:
        /*0078*/ 	.byte	0x04, 0x11
        /*007a*/ 	.short	(.L_30 - .L_29)
	.align		4
.L_29:
        /*007c*/ 	.word	index@(_Z31pheromon_aktualisierungs_kerneliPiS_PfS_)
        /*0080*/ 	.word	0x00000000


	//----- nvinfo : EIATTR_MIN_STACK_SIZE
	.align		4
.L_30:
        /*0084*/ 	.byte	0x04, 0x12
        /*0086*/ 	.short	(.L_32 - .L_31)
	.align		4
.L_31:
        /*0088*/ 	.word	index@(_Z31pheromon_aktualisierungs_kerneliPiS_PfS_)
        /*008c*/ 	.word	0x00000000


	//----- nvinfo : EIATTR_MIN_STACK_SIZE
	.align		4
.L_32:
        /*0090*/ 	.byte	0x04, 0x12
        /*0092*/ 	.short	(.L_34 - .L_33)
	.align		4
.L_33:
        /*0094*/ 	.word	index@(_Z27pheromon_evaporation_kernelfPf)
        /*0098*/ 	.word	0x00000000


	//----- nvinfo : EIATTR_MIN_STACK_SIZE
	.align		4
.L_34:
        /*009c*/ 	.byte	0x04, 0x12
        /*009e*/ 	.short	(.L_36 - .L_35)
	.align		4
.L_35:
        /*00a0*/ 	.word	index@(_Z25tour_konstruktions_kernelP17curandStateXORWOWiiffPiPfS1_)
        /*00a4*/ 	.word	0x00000000


	//----- nvinfo : EIATTR_MIN_STACK_SIZE
	.align		4
.L_36:
        /*00a8*/ 	.byte	0x04, 0x12
        /*00aa*/ 	.short	(.L_38 - .L_37)
	.align		4
.L_37:
        /*00ac*/ 	.word	index@(_Z12setup_kernelP17curandStateXORWOWiy)
        /*00b0*/ 	.word	0x00000000
.L_38:


//--------------------- .nv.compat                --------------------------
	.section	.nv.compat,"",@"SHT_CUDA_COMPAT_INFO"
	.align	4
        /*0000*/ 	.byte	0x02, 0x09, 0x00, 0x00, 0x02, 0x02, 0x01, 0x00, 0x02, 0x05, 0x05, 0x00, 0x03, 0x07, 0x01, 0x01
        /*0010*/ 	.byte	0x02, 0x03, 0x00, 0x00, 0x02, 0x06, 0x01, 0x00, 0x04, 0x0b, 0x08, 0x00, 0x01, 0x00, 0x00, 0x00
        /*0020*/ 	.byte	0x00, 0x00, 0x00, 0x00


//--------------------- .nv.info._Z31pheromon_aktualisierungs_kerneliPiS_PfS_ --------------------------
	.section	.nv.info._Z31pheromon_aktualisierungs_kerneliPiS_PfS_,"",@"SHT_CUDA_INFO"
	.sectionflags	@""
	.align	4


	//----- nvinfo : EIATTR_CUDA_API_VERSION
	.align		4
        /*0000*/ 	.byte	0x04, 0x37
        /*0002*/ 	.short	(.L_40 - .L_39)
.L_39:
        /*0004*/ 	.word	0x00000082


	//----- nvinfo : EIATTR_KPARAM_INFO
	.align		4
.L_40:
        /*0008*/ 	.byte	0x04, 0x17
        /*000a*/ 	.short	(.L_42 - .L_41)
.L_41:
        /*000c*/ 	.word	0x00000000
        /*0010*/ 	.short	0x0004
        /*0012*/ 	.short	0x0020
        /*0014*/ 	.byte	0x00, 0xf5, 0x21, 0x00


	//----- nvinfo : EIATTR_KPARAM_INFO
	.align		4
.L_42:
        /*0018*/ 	.byte	0x04, 0x17
        /*001a*/ 	.short	(.L_44 - .L_43)
.L_43:
        /*001c*/ 	.word	0x00000000
        /*0020*/ 	.short	0x0003
        /*0022*/ 	.short	0x0018
        /*0024*/ 	.byte	0x00, 0xf5, 0x21, 0x00


	//----- nvinfo : EIATTR_KPARAM_INFO
	.align		4
.L_44:
        /*0028*/ 	.byte	0x04, 0x17
        /*002a*/ 	.short	(.L_46 - .L_45)
.L_45:
        /*002c*/ 	.word	0x00000000
        /*0030*/ 	.short	0x0002
        /*0032*/ 	.short	0x0010
        /*0034*/ 	.byte	0x00, 0xf5, 0x21, 0x00


	//----- nvinfo : EIATTR_KPARAM_INFO
	.align		4
.L_46:
        /*0038*/ 	.byte	0x04, 0x17
        /*003a*/ 	.short	(.L_48 - .L_47)
.L_47:
        /*003c*/ 	.word	0x00000000
        /*0040*/ 	.short	0x0001
        /*0042*/ 	.short	0x0008
        /*0044*/ 	.byte	0x00, 0xf5, 0x21, 0x00


	//----- nvinfo : EIATTR_KPARAM_INFO
	.align		4
.L_48:
        /*0048*/ 	.byte	0x04, 0x17
        /*004a*/ 	.short	(.L_50 - .L_49)
.L_49:
        /*004c*/ 	.word	0x00000000
        /*0050*/ 	.short	0x0000
        /*0052*/ 	.short	0x0000
        /*0054*/ 	.byte	0x00, 0xf0, 0x11, 0x00


	//----- nvinfo : EIATTR_SPARSE_MMA_MASK
	.align		4
.L_50:
        /*0058*/ 	.byte	0x03, 0x50
        /*005a*/ 	.short	0x0000


	//----- nvinfo : EIATTR_MAXREG_COUNT
	.align		4
        /*005c*/ 	.byte	0x03, 0x1b
        /*005e*/ 	.short	0x00ff


	//----- nvinfo : EIATTR_NUM_BARRIERS
	.align		4
        /*0060*/ 	.byte	0x02, 0x4c
        /*0062*/ 	.byte	0x01
	.zero		1


	//----- nvinfo : EIATTR_MERCURY_ISA_VERSION
	.align		4
        /*0064*/ 	.byte	0x03, 0x5f
        /*0066*/ 	.short	0x0101


	//----- nvinfo : EIATTR_VRC_CTA_INIT_COUNT
	.align		4
        /*0068*/ 	.byte	0x02, 0x4a
	.zero		1
	.zero		1


	//----- nvinfo : EIATTR_EXIT_INSTR_OFFSETS
	.align		4
        /*006c*/ 	.byte	0x04, 0x1c
        /*006e*/ 	.short	(.L_52 - .L_51)


	//   ....[0]....
.L_51:
        /*0070*/ 	.word	0x000007d0


	//----- nvinfo : EIATTR_CRS_STACK_SIZE
	.align		4
.L_52:
        /*0074*/ 	.byte	0x04, 0x1e
        /*0076*/ 	.short	(.L_54 - .L_53)
.L_53:
        /*0078*/ 	.word	0x00000000


	//----- nvinfo : EIATTR_CBANK_PARAM_SIZE
	.align		4
.L_54:
        /*007c*/ 	.byte	0x03, 0x19
        /*007e*/ 	.short	0x0028


	//----- nvinfo : EIATTR_PARAM_CBANK
	.align		4
        /*0080*/ 	.byte	0x04, 0x0a
        /*0082*/ 	.short	(.L_56 - .L_55)
	.align		4
.L_55:
        /*0084*/ 	.word	index@(.nv.constant0._Z31pheromon_aktualisierungs_kerneliPiS_PfS_)
        /*0088*/ 	.short	0x0380
        /*008a*/ 	.short	0x0028


	//----- nvinfo : EIATTR_SW_WAR
	.align		4
.L_56:
        /*008c*/ 	.byte	0x04, 0x36
        /*008e*/ 	.short	(.L_58 - .L_57)
.L_57:
        /*0090*/ 	.word	0x00000008
.L_58:


//--------------------- .nv.info._Z27pheromon_evaporation_kernelfPf --------------------------
	.section	.nv.info._Z27pheromon_evaporation_kernelfPf,"",@"SHT_CUDA_INFO"
	.sectionflags	@""
	.align	4


	//----- nvinfo : EIATTR_CUDA_API_VERSION
	.align		4
        /*0000*/ 	.byte	0x04, 0x37
        /*0002*/ 	.short	(.L_60 - .L_59)
.L_59:
        /*0004*/ 	.word	0x00000082


	//----- nvinfo : EIATTR_KPARAM_INFO
	.align		4
.L_60:
        /*0008*/ 	.byte	0x04, 0x17
        /*000a*/ 	.short	(.L_62 - .L_61)
.L_61:
        /*000c*/ 	.word	0x00000000
        /*0010*/ 	.short	0x0001
        /*0012*/ 	.short	0x0008
        /*0014*/ 	.byte	0x00, 0xf5, 0x21, 0x00


	//----- nvinfo : EIATTR_KPARAM_INFO
	.align		4
.L_62:
        /*0018*/ 	.byte	0x04, 0x17
        /*001a*/ 	.short	(.L_64 - .L_63)
.L_63:
        /*001c*/ 	.word	0x00000000
        /*0020*/ 	.short	0x0000
        /*0022*/ 	.short	0x0000
        /*0024*/ 	.byte	0x00, 0xf0, 0x11, 0x00


	//----- nvinfo : EIATTR_SPARSE_MMA_MASK
	.align		4
.L_64:
        /*0028*/ 	.byte	0x03, 0x50
        /*002a*/ 	.short	0x0000


	//----- nvinfo : EIATTR_MAXREG_COUNT
	.align		4
        /*002c*/ 	.byte	0x03, 0x1b
        /*002e*/ 	.short	0x00ff


	//----- nvinfo : EIATTR_MERCURY_ISA_VERSION
	.align		4
        /*0030*/ 	.byte	0x03, 0x5f
        /*0032*/ 	.short	0x0101


	//----- nvinfo : EIATTR_VRC_CTA_INIT_COUNT
	.align		4
        /*0034*/ 	.byte	0x02, 0x4a
	.zero		1
	.zero		1


	//----- nvinfo : EIATTR_EXIT_INSTR_OFFSETS
	.align		4
        /*0038*/ 	.byte	0x04, 0x1c
        /*003a*/ 	.short	(.L_66 - .L_65)


	//   ....[0]....
.L_65:
        /*003c*/ 	.word	0x000000d0


	//----- nvinfo : EIATTR_CBANK_PARAM_SIZE
	.align		4
.L_66:
        /*0040*/ 	.byte	0x03, 0x19
        /*0042*/ 	.short	0x0010


	//----- nvinfo : EIATTR_PARAM_CBANK
	.align		4
        /*0044*/ 	.byte	0x04, 0x0a
        /*0046*/ 	.short	(.L_68 - .L_67)
	.align		4
.L_67:
        /*0048*/ 	.word	index@(.nv.constant0._Z27pheromon_evaporation_kernelfPf)
        /*004c*/ 	.short	0x0380
        /*004e*/ 	.short	0x0010


	//----- nvinfo : EIATTR_SW_WAR
	.align		4
.L_68:
        /*0050*/ 	.byte	0x04, 0x36
        /*0052*/ 	.short	(.L_70 - .L_69)
.L_69:
        /*0054*/ 	.word	0x00000008
.L_70:


//--------------------- .nv.info._Z25tour_konstruktions_kernelP17curandStateXORWOWiiffPiPfS1_ --------------------------
	.section	.nv.info._Z25tour_konstruktions_kernelP17curandStateXORWOWiiffPiPfS1_,"",@"SHT_CUDA_INFO"
	.sectionflags	@""
	.align	4


	//----- nvinfo : EIATTR_CUDA_API_VERSION
	.align		4
        /*0000*/ 	.byte	0x04, 0x37
        /*0002*/ 	.short	(.L_72 - .L_71)
.L_71:
        /*0004*/ 	.word	0x00000082


	//----- nvinfo : EIATTR_KPARAM_INFO
	.align		4
.L_72:
        /*0008*/ 	.byte	0x04, 0x17
        /*000a*/ 	.short	(.L_74 - .L_73)
.L_73:
        /*000c*/ 	.word	0x00000000
        /*0010*/ 	.short	0x0007
        /*0012*/ 	.short	0x0028
        /*0014*/ 	.byte	0x00, 0xf5, 0x21, 0x00


	//----- nvinfo : EIATTR_KPARAM_INFO
	.align		4
.L_74:
        /*0018*/ 	.byte	0x04, 0x17
        /*001a*/ 	.short	(.L_76 - .L_75)
.L_75:
        /*001c*/ 	.word	0x00000000
        /*0020*/ 	.short	0x0006
        /*0022*/ 	.short	0x0020
        /*0024*/ 	.byte	0x00, 0xf5, 0x21, 0x00


	//----- nvinfo : EIATTR_KPARAM_INFO
	.align		4
.L_76:
        /*0028*/ 	.byte	0x04, 0x17
        /*002a*/ 	.short	(.L_78 - .L_77)
.L_77:
        /*002c*/ 	.word	0x00000000
        /*0030*/ 	.short	0x0005
        /*0032*/ 	.short	0x0018
        /*0034*/ 	.byte	0x00, 0xf5, 0x21, 0x00


	//----- nvinfo : EIATTR_KPARAM_INFO
	.align		4
.L_78:
        /*0038*/ 	.byte	0x04, 0x17
        /*003a*/ 	.short	(.L_80 - .L_79)
.L_79:
        /*003c*/ 	.word	0x00000000
        /*0040*/ 	.short	0x0004
        /*0042*/ 	.short	0x0014
        /*0044*/ 	.byte	0x00, 0xf0, 0x11, 0x00


	//----- nvinfo : EIATTR_KPARAM_INFO
	.align		4
.L_80:
        /*0048*/ 	.byte	0x04, 0x17
        /*004a*/ 	.short	(.L_82 - .L_81)
.L_81:
        /*004c*/ 	.word	0x00000000
        /*0050*/ 	.short	0x0003
        /*0052*/ 	.short	0x0010
        /*0054*/ 	.byte	0x00, 0xf0, 0x11, 0x00


	//----- nvinfo : EIATTR_KPARAM_INFO
	.align		4
.L_82:
        /*0058*/ 	.byte	0x04, 0x17
        /*005a*/ 	.short	(.L_84 - .L_83)
.L_83:
        /*005c*/ 	.word	0x00000000
        /*0060*/ 	.short	0x0002
        /*0062*/ 	.short	0x000c
        /*0064*/ 	.byte	0x00, 0xf0, 0x11, 0x00


	//----- nvinfo : EIATTR_KPARAM_INFO
	.align		4
.L_84:
        /*0068*/ 	.byte	0x04, 0x17
        /*006a*/ 	.short	(.L_86 - .L_85)
.L_85:
        /*006c*/ 	.word	0x00000000
        /*0070*/ 	.short	0x0001
        /*0072*/ 	.short	0x0008
        /*0074*/ 	.byte	0x00, 0xf0, 0x11, 0x00


	//----- nvinfo : EIATTR_KPARAM_INFO
	.align		4
.L_86:
        /*0078*/ 	.byte	0x04, 0x17
        /*007a*/ 	.short	(.L_88 - .L_87)
.L_87:
        /*007c*/ 	.word	0x00000000
        /*0080*/ 	.short	0x0000
        /*0082*/ 	.short	0x0000
        /*0084*/ 	.byte	0x00, 0xf5, 0x21, 0x00


	//----- nvinfo : EIATTR_SPARSE_MMA_MASK
	.align		4
.L_88:
        /*0088*/ 	.byte	0x03, 0x50
        /*008a*/ 	.short	0x0000


	//----- nvinfo : EIATTR_MAXREG_COUNT
	.align		4
        /*008c*/ 	.byte	0x03, 0x1b
        /*008e*/ 	.short	0x00ff


	//----- nvinfo : EIATTR_NUM_BARRIERS
	.align		4
        /*0090*/ 	.byte	0x02, 0x4c
        /*0092*/ 	.byte	0x01
	.zero		1


	//----- nvinfo : EIATTR_MERCURY_ISA_VERSION
	.align		4
        /*0094*/ 	.byte	0x03, 0x5f
        /*0096*/ 	.short	0x0101


	//----- nvinfo : EIATTR_VRC_CTA_INIT_COUNT
	.align		4
        /*0098*/ 	.byte	0x02, 0x4a
	.zero		1
	.zero		1


	//----- nvinfo : EIATTR_EXIT_INSTR_OFFSETS
	.align		4
        /*009c*/ 	.byte	0x04, 0x1c
        /*009e*/ 	.short	(.L_90 - .L_89)


	//   ....[0]....
.L_89:
        /*00a0*/ 	.word	0x00000040


	//   ....[1]....
        /*00a4*/ 	.word	0x00001700


	//   ....[2]....
        /*00a8*/ 	.word	0x000017a0


	//   ....[3]....
        /*00ac*/ 	.word	0x000019a0


	//   ....[4]....
        /*00b0*/ 	.word	0x00001af0


	//   ....[5]....
        /*00b4*/ 	.word	0x00001c20


	//   ....[6]....
        /*00b8*/ 	.word	0x00001c90


	//----- nvinfo : EIATTR_CRS_STACK_SIZE
	.align		4
.L_90:
        /*00bc*/ 	.byte	0x04, 0x1e
        /*00be*/ 	.short	(.L_92 - .L_91)
.L_91:
        /*00c0*/ 	.word	0x00000000


	//----- nvinfo : EIATTR_CBANK_PARAM_SIZE
	.align		4
.L_92:
        /*00c4*/ 	.byte	0x03, 0x19
        /*00c6*/ 	.short	0x0030


	//----- nvinfo : EIATTR_PARAM_CBANK
	.align		4
        /*00c8*/ 	.byte	0x04, 0x0a
        /*00ca*/ 	.short	(.L_94 - .L_93)
	.align		4
.L_93:
        /*00cc*/ 	.word	index@(.nv.constant0._Z25tour_konstruktions_kernelP17curandStateXORWOWiiffPiPfS1_)
        /*00d0*/ 	.short	0x0380
        /*00d2*/ 	.short	0x0030


	//----- nvinfo : EIATTR_SW_WAR
	.align		4
.L_94:
        /*00d4*/ 	.byte	0x04, 0x36
        /*00d6*/ 	.short	(.L_96 - .L_95)
.L_95:
        /*00d8*/ 	.word	0x00000008
.L_96:


//--------------------- .nv.info._Z12setup_kernelP17curandStateXORWOWiy --------------------------
	.section	.nv.info._Z12setup_kernelP17curandStateXORWOWiy,"",@"SHT_CUDA_INFO"
	.sectionflags	@""
	.align	4


	//----- nvinfo : EIATTR_CUDA_API_VERSION
	.align		4
        /*0000*/ 	.byte	0x04, 0x37
        /*0002*/ 	.short	(.L_98 - .L_97)
.L_97:
        /*0004*/ 	.word	0x00000082


	//----- nvinfo : EIATTR_KPARAM_INFO
	.align		4
.L_98:
        /*0008*/ 	.byte	0x04, 0x17
        /*000a*/ 	.short	(.L_100 - .L_99)
.L_99:
        /*000c*/ 	.word	0x00000000
        /*0010*/ 	.short	0x0002
        /*0012*/ 	.short	0x0010
        /*0014*/ 	.byte	0x00, 0xf0, 0x21, 0x00


	//----- nvinfo : EIATTR_KPARAM_INFO
	.align		4
.L_100:
        /*0018*/ 	.byte	0x04, 0x17
        /*001a*/ 	.short	(.L_102 - .L_101)
.L_101:
        /*001c*/ 	.word	0x00000000
        /*0020*/ 	.short	0x0001
        /*0022*/ 	.short	0x0008
        /*0024*/ 	.byte	0x00, 0xf0, 0x11, 0x00


	//----- nvinfo : EIATTR_KPARAM_INFO
	.align		4
.L_102:
        /*0028*/ 	.byte	0x04, 0x17
        /*002a*/ 	.short	(.L_104 - .L_103)
.L_103:
        /*002c*/ 	.word	0x00000000
        /*0030*/ 	.short	0x0000
        /*0032*/ 	.short	0x0000
        /*0034*/ 	.byte	0x00, 0xf5, 0x21, 0x00


	//----- nvinfo : EIATTR_SPARSE_MMA_MASK
	.align		4
.L_104:
        /*0038*/ 	.byte	0x03, 0x50
        /*003a*/ 	.short	0x0000


	//----- nvinfo : EIATTR_MAXREG_COUNT
	.align		4
        /*003c*/ 	.byte	0x03, 0x1b
        /*003e*/ 	.short	0x00ff


	//----- nvinfo : EIATTR_MERCURY_ISA_VERSION
	.align		4
        /*0040*/ 	.byte	0x03, 0x5f
        /*0042*/ 	.short	0x0101


	//----- nvinfo : EIATTR_VRC_CTA_INIT_COUNT
	.align		4
        /*0044*/ 	.byte	0x02, 0x4a
	.zero		1
	.zero		1


	//----- nvinfo : EIATTR_EXIT_INSTR_OFFSETS
	.align		4
        /*0048*/ 	.byte	0x04, 0x1c
        /*004a*/ 	.short	(.L_106 - .L_105)


	//   ....[0]....
.L_105:
        /*004c*/ 	.word	0x00000030


	//   ....[1]....
        /*0050*/ 	.word	0x00000ef0


	//----- nvinfo : EIATTR_CBANK_PARAM_SIZE
	.align		4
.L_106:
        /*0054*/ 	.byte	0x03, 0x19
        /*0056*/ 	.short	0x0018


	//----- nvinfo : EIATTR_PARAM_CBANK
	.align		4
        /*0058*/ 	.byte	0x04, 0x0a
        /*005a*/ 	.short	(.L_108 - .L_107)
	.align		4
.L_107:
        /*005c*/ 	.word	index@(.nv.constant0._Z12setup_kernelP17curandStateXORWOWiy)
        /*0060*/ 	.short	0x0380
        /*0062*/ 	.short	0x0018


	//----- nvinfo : EIATTR_SW_WAR
	.align		4
.L_108:
        /*0064*/ 	.byte	0x04, 0x36
        /*0066*/ 	.short	(.L_110 - .L_109)
.L_109:
        /*0068*/ 	.word	0x00000008
.L_110:


//--------------------- .nv.callgraph             --------------------------
	.section	.nv.callgraph,"",@"SHT_CUDA_CALLGRAPH"
	.align	4
	.sectionentsize	8
	.align		4
        /*0000*/ 	.word	0x00000000
	.align		4
        /*0004*/ 	.word	0xffffffff
	.align		4
        /*0008*/ 	.word	0x00000000
	.align		4
        /*000c*/ 	.word	0xfffffffe
	.align		4
        /*0010*/ 	.word	0x00000000
	.align		4
        /*0014*/ 	.word	0xfffffffd
	.align		4
        /*0018*/ 	.word	0x00000000
	.align		4
        /*001c*/ 	.word	0xfffffffc


//--------------------- .nv.constant4             --------------------------
	.section	.nv.constant4,"a",@progbits
	.align	8
	.align		8
.nv.constant4:
        /*0000*/ 	.dword	precalc_xorwow_matrix
	.align		8
        /*0008*/ 	.dword	precalc_xorwow_offset_matrix
	.align		8
        /*0010*/ 	.dword	mrg32k3aM1
	.align		8
        /*0018*/ 	.dword	mrg32k3aM2
	.align		8
        /*0020*/ 	.dword	mrg32k3aM1SubSeq
	.align		8
        /*0028*/ 	.dword	mrg32k3aM2SubSeq
	.align		8
        /*0030*/ 	.dword	mrg32k3aM1Seq
	.align		8
        /*0038*/ 	.dword	mrg32k3aM2Seq


//--------------------- .nv.constant3             --------------------------
	.section	.nv.constant3,"a",@progbits
	.align	8
.nv.constant3:
	.type		__cr_lgamma_table,@object
	.size		__cr_lgamma_table,(.L_8 - __cr_lgamma_table)
__cr_lgamma_table:
        /*0000*/ 	.byte	0x00, 0x00, 0x00, 0x00, 0x00, 0x00, 0x00, 0x00, 0x00, 0x00, 0x00, 0x00, 0x00, 0x00, 0x00, 0x00
        /*0010*/ 	.byte	0xef, 0x39, 0xfa, 0xfe, 0x42, 0x2e, 0xe6, 0x3f, 0x02, 0x20, 0x2a, 0xfa, 0x0b, 0xab, 0xfc, 0x3f
        /*0020*/ 	.byte	0xf9, 0x2c, 0x92, 0x7c, 0xa7, 0x6c, 0x09, 0x40, 0xc9, 0x79, 0x44, 0x3c, 0x64, 0x26, 0x13, 0x40
        /*0030*/ 	.byte	0xca, 0x01, 0xcf, 0x3a, 0x27, 0x51, 0x1a, 0x40, 0x30, 0xcc, 0x2d, 0xf3, 0xe1, 0x0c, 0x21, 0x40
        /*0040*/ 	.byte	0x0d, 0xb7, 0xfc, 0x82, 0x8e, 0x35, 0x25, 0x40
.L_8:


//--------------------- .text._Z31pheromon_aktualisierungs_kerneliPiS_PfS_ --------------------------
	.section	.text._Z31pheromon_aktualisierungs_kerneliPiS_PfS_,"ax",@progbits
	.align	128
        .global         _Z31pheromon_aktualisierungs_kerneliPiS_PfS_
        .type           _Z31pheromon_aktualisierungs_kerneliPiS_PfS_,@function
        .size           _Z31pheromon_aktualisierungs_kerneliPiS_PfS_,(.L_x_69 - _Z31pheromon_aktualisierungs_kerneliPiS_PfS_)
        .other          _Z31pheromon_aktualisierungs_kerneliPiS_PfS_,@"STO_CUDA_ENTRY STV_DEFAULT"
_Z31pheromon_aktualisierungs_kerneliPiS_PfS_:
.text._Z31pheromon_aktualisierungs_kerneliPiS_PfS_:
[----:B------:R-:W-:Y:S01]  /*0000*/  LDC R1, c[0x0][0x37c] ;  /* 0x0000df00ff017b82 */ /* 0x000fe20000000800 */
[----:B------:R-:W0:Y:S07]  /*0010*/  S2R R10, SR_TID.X ;  /* 0x00000000000a7919 */ /* 0x000e2e0000002100 */
[----:B------:R-:W1:Y:S01]  /*0020*/  LDC R23, c[0x0][0x380] ;  /* 0x0000e000ff177b82 */ /* 0x000e620000000800 */
[----:B------:R-:W2:Y:S01]  /*0030*/  LDCU.64 UR4, c[0x0][0x358] ;  /* 0x00006b00ff0477ac */ /* 0x000ea20008000a00 */
[----:B------:R-:W1:Y:S06]  /*0040*/  S2R R2, SR_CTAID.X ;  /* 0x0000000000027919 */ /* 0x000e6c0000002500 */
[----:B------:R-:W3:Y:S08]  /*0050*/  LDC.64 R4, c[0x0][0x3a0] ;  /* 0x0000e800ff047b82 */ /* 0x000ef00000000a00 */
[----:B------:R-:W4:Y:S01]  /*0060*/  LDC.64 R6, c[0x0][0x390] ;  /* 0x0000e400ff067b82 */ /* 0x000f220000000a00 */
[----:B0-----:R-:W-:Y:S01]  /*0070*/  ISETP.NE.AND P0, PT, R10, RZ, PT ;  /* 0x000000ff0a00720c */ /* 0x001fe20003f05270 */
[----:B-1----:R-:W-:-:S02]  /*0080*/  IMAD R21, R2, R23, R10 ;  /* 0x0000001702157224 */ /* 0x002fc400078e020a */
[----:B------:R-:W-:-:S05]  /*0090*/  IMAD R0, R2, R23, R23 ;  /* 0x0000001702007224 */ /* 0x000fca00078e0217 */
[----:B------:R-:W-:Y:S01]  /*00a0*/  SEL R3, R0, R21, !P0 ;  /* 0x0000001500037207 */ /* 0x000fe20004000000 */
[----:B---3--:R-:W-:-:S04]  /*00b0*/  IMAD.WIDE R20, R21, 0x4, R4 ;  /* 0x0000000415147825 */ /* 0x008fc800078e0204 */
[----:B------:R-:W-:Y:S02]  /*00c0*/  IMAD.WIDE R4, R3, 0x4, R4 ;  /* 0x0000000403047825 */ /* 0x000fe400078e0204 */
[----:B--2---:R-:W2:Y:S04]  /*00d0*/  LDG.E R20, desc[UR4][R20.64] ;  /* 0x0000000414147981 */ /* 0x004ea8000c1e1900 */
[----:B------:R-:W2:Y:S01]  /*00e0*/  LDG.E R25, desc[UR4][R4.64+-0x4] ;  /* 0xfffffc0404197981 */ /* 0x000ea2000c1e1900 */
[----:B------:R-:W0:Y:S01]  /*00f0*/  S2UR UR7, SR_CgaCtaId ;  /* 0x00000000000779c3 */ /* 0x000e220000008800 */
[----:B------:R-:W-:Y:S02]  /*0100*/  UMOV UR6, 0x400 ;  /* 0x0000040000067882 */ /* 0x000fe40000000000 */
[----:B------:R-:W-:-:S02]  /*0110*/  IMAD.U32 R0, RZ, RZ, UR6 ;  /* 0x00000006ff007e24 */ /* 0x000fc4000f8e00ff */
[----:B--2---:R-:W-:-:S04]  /*0120*/  IMAD R3, R25, R23, R20 ;  /* 0x0000001719037224 */ /* 0x004fc800078e0214 */
[----:B----4-:R-:W-:-:S06]  /*0130*/  IMAD.WIDE R6, R3, 0x4, R6 ;  /* 0x0000000403067825 */ /* 0x010fcc00078e0206 */
[----:B------:R-:W2:Y:S01]  /*0140*/  LDG.E R6, desc[UR4][R6.64] ;  /* 0x0000000406067981 */ /* 0x000ea2000c1e1900 */
[----:B0-----:R-:W-:Y:S01]  /*0150*/  IMAD.U32 R9, RZ, RZ, UR7 ;  /* 0x00000007ff097e24 */ /* 0x001fe2000f8e00ff */
[----:B------:R-:W-:Y:S01]  /*0160*/  ISETP.NE.AND P0, PT, R10, RZ, PT ;  /* 0x000000ff0a00720c */ /* 0x000fe20003f05270 */
[----:B------:R-:W-:Y:S01]  /*0170*/  VIADD R8, R0, 0x10 ;  /* 0x0000001000087836 */ /* 0x000fe20000000000 */
[----:B------:R-:W-:Y:S04]  /*0180*/  BSSY.RECONVERGENT B0, `(.L_x_0) ;  /* 0x000005a000007945 */ /* 0x000fe80003800200 */
[----:B------:R-:W-:-:S05]  /*0190*/  LEA R21, R9, R8, 0x18 ;  /* 0x0000000809157211 */ /* 0x000fca00078ec0ff */
[----:B------:R-:W-:-:S05]  /*01a0*/  IMAD R5, R10, 0x4, R21 ;  /* 0x000000040a057824 */ /* 0x000fca00078e0215 */
[----:B--2---:R0:W-:Y:S01]  /*01b0*/  STS [R5], R6 ;  /* 0x0000000605007388 */ /* 0x0041e20000000800 */
[----:B------:R-:W-:Y:S06]  /*01c0*/  BAR.SYNC.DEFER_BLOCKING 0x0 ;  /* 0x0000000000007b1d */ /* 0x000fec0000010000 */
[----:B------:R-:W-:Y:S05]  /*01d0*/  @P0 BRA `(.L_x_1) ;  /* 0x0000000400500947 */ /* 0x000fea0003800000 */
[----:B------:R-:W-:Y:S01]  /*01e0*/  ISETP.GE.AND P0, PT, R23, 0x1, PT ;  /* 0x000000011700780c */ /* 0x000fe20003f06270 */
[----:B------:R-:W-:-:S12]  /*01f0*/  IMAD.MOV.U32 R18, RZ, RZ, RZ ;  /* 0x000000ffff127224 */ /* 0x000fd800078e00ff */
[----:B------:R-:W-:Y:S05]  /*0200*/  @!P0 BRA `(.L_x_2) ;  /* 0x0000000000e48947 */ /* 0x000fea0003800000 */
[C---:B------:R-:W-:Y:S01]  /*0210*/  ISETP.GE.U32.AND P1, PT, R23.reuse, 0x10, PT ;  /* 0x000000101700780c */ /* 0x040fe20003f26070 */
[----:B------:R-:W-:Y:S01]  /*0220*/  IMAD.MOV.U32 R0, RZ, RZ, RZ ;  /* 0x000000ffff007224 */ /* 0x000fe200078e00ff */
[----:B------:R-:W-:Y:S01]  /*0230*/  LOP3.LUT R26, R23, 0xf, RZ, 0xc0, !PT ;  /* 0x0000000f171a7812 */ /* 0x000fe200078ec0ff */
[----:B------:R-:W-:-:S03]  /*0240*/  IMAD.MOV.U32 R18, RZ, RZ, RZ ;  /* 0x000000ffff127224 */ /* 0x000fc600078e00ff */
[----:B------:R-:W-:-:S07]  /*0250*/  ISETP.NE.AND P0, PT, R26, RZ, PT ;  /* 0x000000ff1a00720c */ /* 0x000fce0003f05270 */
[----:B------:R-:W-:Y:S06]  /*0260*/  @!P1 BRA `(.L_x_3) ;  /* 0x0000000000509947 */ /* 0x000fec0003800000 */
[----:B------:R-:W-:Y:S01]  /*0270*/  LOP3.LUT R0, R23, 0x7ffffff0, RZ, 0xc0, !PT ;  /* 0x7ffffff017007812 */ /* 0x000fe200078ec0ff */
[----:B------:R-:W-:Y:S02]  /*0280*/  VIADD R24, R21, 0x20 ;  /* 0x0000002015187836 */ /* 0x000fe40000000000 */
[----:B------:R-:W-:Y:S02]  /*0290*/  IMAD.MOV.U32 R18, RZ, RZ, RZ ;  /* 0x000000ffff127224 */ /* 0x000fe400078e00ff */
[----:B------:R-:W-:-:S07]  /*02a0*/  IMAD.MOV R22, RZ, RZ, -R0 ;  /* 0x000000ffff167224 */ /* 0x000fce00078e0a00 */
.L_x_4:
[----:B0-----:R-:W0:Y:S01]  /*02b0*/  LDS.128 R4, [R24+-0x20] ;  /* 0xffffe00018047984 */ /* 0x001e220000000c00 */
[----:B------:R-:W-:-:S03]  /*02c0*/  VIADD R22, R22, 0x10 ;  /* 0x0000001016167836 */ /* 0x000fc60000000000 */
[----:B------:R-:W1:Y:S02]  /*02d0*/  LDS.128 R8, [R24+-0x10] ;  /* 0xfffff00018087984 */ /* 0x000e640000000c00 */
[----:B------:R-:W-:Y:S02]  /*02e0*/  ISETP.NE.AND P1, PT, R22, RZ, PT ;  /* 0x000000ff1600720c */ /* 0x000fe40003f25270 */
[----:B------:R-:W2:Y:S01]  /*02f0*/  LDS.128 R12, [R24] ;  /* 0x00000000180c7984 */ /* 0x000ea20000000c00 */
[----:B0-----:R-:W-:-:S03]  /*0300*/  IADD3 R4, PT, PT, R5, R4, R18 ;  /* 0x0000000405047210 */ /* 0x001fc60007ffe012 */
[----:B------:R0:W3:Y:S01]  /*0310*/  LDS.128 R16, [R24+0x10] ;  /* 0x0000100018107984 */ /* 0x0000e20000000c00 */
[----:B------:R-:W-:-:S04]  /*0320*/  IADD3 R4, PT, PT, R7, R6, R4 ;  /* 0x0000000607047210 */ /* 0x000fc80007ffe004 */
[----:B-1----:R-:W-:Y:S02]  /*0330*/  IADD3 R4, PT, PT, R9, R8, R4 ;  /* 0x0000000809047210 */ /* 0x002fe40007ffe004 */
[----:B0-----:R-:W-:Y:S02]  /*0340*/  IADD3 R24, PT, PT, R24, 0x40, RZ ;  /* 0x0000004018187810 */ /* 0x001fe40007ffe0ff */
[----:B------:R-:W-:-:S04]  /*0350*/  IADD3 R4, PT, PT, R11, R10, R4 ;  /* 0x0000000a0b047210 */ /* 0x000fc80007ffe004 */
[----:B--2---:R-:W-:-:S04]  /*0360*/  IADD3 R4, PT, PT, R13, R12, R4 ;  /* 0x0000000c0d047210 */ /* 0x004fc80007ffe004 */
[----:B------:R-:W-:-:S04]  /*0370*/  IADD3 R4, PT, PT, R15, R14, R4 ;  /* 0x0000000e0f047210 */ /* 0x000fc80007ffe004 */
[----:B---3--:R-:W-:-:S04]  /*0380*/  IADD3 R4, PT, PT, R17, R16, R4 ;  /* 0x0000001011047210 */ /* 0x008fc80007ffe004 */
[----:B------:R-:W-:Y:S01]  /*0390*/  IADD3 R18, PT, PT, R19, R18, R4 ;  /* 0x0000001213127210 */ /* 0x000fe20007ffe004 */
[----:B------:R-:W-:Y:S06]  /*03a0*/  @P1 BRA `(.L_x_4) ;  /* 0xfffffffc00c01947 */ /* 0x000fec000383ffff */
.L_x_3:
[----:B------:R-:W-:Y:S05]  /*03b0*/  @!P0 BRA `(.L_x_2) ;  /* 0x0000000000788947 */ /* 0x000fea0003800000 */
[----:B------:R-:W-:Y:S02]  /*03c0*/  ISETP.GE.U32.AND P0, PT, R26, 0x8, PT ;  /* 0x000000081a00780c */ /* 0x000fe40003f06070 */
[----:B------:R-:W-:-:S04]  /*03d0*/  LOP3.LUT R13, R23, 0x7, RZ, 0xc0, !PT ;  /* 0x00000007170d7812 */ /* 0x000fc800078ec0ff */
[----:B------:R-:W-:-:S07]  /*03e0*/  ISETP.NE.AND P1, PT, R13, RZ, PT ;  /* 0x000000ff0d00720c */ /* 0x000fce0003f25270 */
[----:B------:R-:W-:Y:S06]  /*03f0*/  @!P0 BRA `(.L_x_5) ;  /* 0x0000000000208947 */ /* 0x000fec0003800000 */
[C---:B------:R-:W-:Y:S02]  /*0400*/  IMAD R12, R0.reuse, 0x4, R21 ;  /* 0x00000004000c7824 */ /* 0x040fe400078e0215 */
[----:B------:R-:W-:-:S03]  /*0410*/  VIADD R0, R0, 0x8 ;  /* 0x0000000800007836 */ /* 0x000fc60000000000 */
[----:B0-----:R-:W0:Y:S04]  /*0420*/  LDS.128 R4, [R12] ;  /* 0x000000000c047984 */ /* 0x001e280000000c00 */
[----:B------:R-:W1:Y:S01]  /*0430*/  LDS.128 R8, [R12+0x10] ;  /* 0x000010000c087984 */ /* 0x000e620000000c00 */
[----:B0-----:R-:W-:-:S04]  /*0440*/  IADD3 R4, PT, PT, R5, R4, R18 ;  /* 0x0000000405047210 */ /* 0x001fc80007ffe012 */
[----:B------:R-:W-:-:S04]  /*0450*/  IADD3 R4, PT, PT, R7, R6, R4 ;  /* 0x0000000607047210 */ /* 0x000fc80007ffe004 */
[----:B-1----:R-:W-:-:S04]  /*0460*/  IADD3 R4, PT, PT, R9, R8, R4 ;  /* 0x0000000809047210 */ /* 0x002fc80007ffe004 */
[----:B------:R-:W-:-:S07]  /*0470*/  IADD3 R18, PT, PT, R11, R10, R4 ;  /* 0x0000000a0b127210 */ /* 0x000fce0007ffe004 */
.L_x_5:
[----:B------:R-:W-:Y:S05]  /*0480*/  @!P1 BRA `(.L_x_2) ;  /* 0x0000000000449947 */ /* 0x000fea0003800000 */
[----:B------:R-:W-:Y:S02]  /*0490*/  ISETP.GE.U32.AND P0, PT, R13, 0x4, PT ;  /* 0x000000040d00780c */ /* 0x000fe40003f06070 */
[----:B------:R-:W-:-:S04]  /*04a0*/  LOP3.LUT R23, R23, 0x3, RZ, 0xc0, !PT ;  /* 0x0000000317177812 */ /* 0x000fc800078ec0ff */
[----:B------:R-:W-:-:S07]  /*04b0*/  ISETP.NE.AND P1, PT, R23, RZ, PT ;  /* 0x000000ff1700720c */ /* 0x000fce0003f25270 */
[C---:B------:R-:W-:Y:S02]  /*04c0*/  @P0 IMAD R4, R0.reuse, 0x4, R21 ;  /* 0x0000000400040824 */ /* 0x040fe400078e0215 */
[----:B------:R-:W-:-:S04]  /*04d0*/  @P0 VIADD R0, R0, 0x4 ;  /* 0x0000000400000836 */ /* 0x000fc80000000000 */
[----:B0-----:R-:W0:Y:S02]  /*04e0*/  @P0 LDS.128 R4, [R4] ;  /* 0x0000000004040984 */ /* 0x001e240000000c00 */
[----:B0-----:R-:W-:-:S04]  /*04f0*/  @P0 IADD3 R5, PT, PT, R5, R4, R18 ;  /* 0x0000000405050210 */ /* 0x001fc80007ffe012 */
[----:B------:R-:W-:Y:S01]  /*0500*/  @P0 IADD3 R18, PT, PT, R7, R6, R5 ;  /* 0x0000000607120210 */ /* 0x000fe20007ffe005 */
[----:B------:R-:W-:Y:S06]  /*0510*/  @!P1 BRA `(.L_x_2) ;  /* 0x0000000000209947 */ /* 0x000fec0003800000 */
[----:B------:R-:W-:Y:S02]  /*0520*/  IMAD R0, R0, 0x4, R21 ;  /* 0x0000000400007824 */ /* 0x000fe400078e0215 */
[----:B------:R-:W-:-:S07]  /*0530*/  IMAD.MOV R23, RZ, RZ, -R23 ;  /* 0x000000ffff177224 */ /* 0x000fce00078e0a17 */
.L_x_6:
[----:B------:R0:W1:Y:S01]  /*0540*/  LDS R5, [R0] ;  /* 0x0000000000057984 */ /* 0x0000620000000800 */
[----:B------:R-:W-:-:S05]  /*0550*/  VIADD R23, R23, 0x1 ;  /* 0x0000000117177836 */ /* 0x000fca0000000000 */
[----:B------:R-:W-:Y:S02]  /*0560*/  ISETP.NE.AND P0, PT, R23, RZ, PT ;  /* 0x000000ff1700720c */ /* 0x000fe40003f05270 */
[----:B0-----:R-:W-:Y:S01]  /*0570*/  IADD3 R0, PT, PT, R0, 0x4, RZ ;  /* 0x0000000400007810 */ /* 0x001fe20007ffe0ff */
[----:B-1----:R-:W-:-:S10]  /*0580*/  IMAD.IADD R18, R5, 0x1, R18 ;  /* 0x0000000105127824 */ /* 0x002fd400078e0212 */
[----:B------:R-:W-:Y:S05]  /*0590*/  @P0 BRA `(.L_x_6) ;  /* 0xfffffffc00e80947 */ /* 0x000fea000383ffff */
.L_x_2:
[----:B0-----:R-:W0:Y:S01]  /*05a0*/  I2F.F64 R4, R18 ;  /* 0x0000001200047312 */ /* 0x001e220000201c00 */
[----:B------:R-:W1:Y:S07]  /*05b0*/  LDC.64 R12, c[0x0][0x388] ;  /* 0x0000e200ff0c7b82 */ /* 0x000e6e0000000a00 */
[----:B0-----:R-:W0:Y:S01]  /*05c0*/  MUFU.RCP64H R9, R5 ;  /* 0x0000000500097308 */ /* 0x001e220000001800 */
[----:B------:R-:W-:-:S05]  /*05d0*/  VIADD R8, R5, 0x300402 ;  /* 0x0030040205087836 */ /* 0x000fca0000000000 */
[----:B------:R-:W-:Y:S01]  /*05e0*/  FSETP.GEU.AND P0, PT, |R8|, 5.8789094863358348022e-39, PT ;  /* 0x004004020800780b */ /* 0x000fe20003f0e200 */
[----:B0-----:R-:W-:-:S08]  /*05f0*/  DFMA R6, -R4, R8, 1 ;  /* 0x3ff000000406742b */ /* 0x001fd00000000108 */
[----:B------:R-:W-:Y:S01]  /*0600*/  DFMA R10, R6, R6, R6 ;  /* 0x00000006060a722b */ /* 0x000fe20000000006 */
[----:B-1----:R-:W-:-:S05]  /*0610*/  IMAD.WIDE.U32 R6, R2, 0x4, R12 ;  /* 0x0000000402067825 */ /* 0x002fca00078e000c */
[----:B------:R0:W-:Y:S02]  /*0620*/  STG.E desc[UR4][R6.64], R18 ;  /* 0x0000001206007986 */ /* 0x0001e4000c101904 */
[----:B------:R-:W-:-:S08]  /*0630*/  DFMA R10, R8, R10, R8 ;  /* 0x0000000a080a722b */ /* 0x000fd00000000008 */
[----:B------:R-:W-:-:S08]  /*0640*/  DFMA R12, -R4, R10, 1 ;  /* 0x3ff00000040c742b */ /* 0x000fd0000000010a */
[----:B------:R-:W-:Y:S01]  /*0650*/  DFMA R10, R10, R12, R10 ;  /* 0x0000000c0a0a722b */ /* 0x000fe2000000000a */
[----:B0-----:R-:W-:Y:S10]  /*0660*/  @P0 BRA `(.L_x_7) ;  /* 0x0000000000100947 */ /* 0x001ff40003800000 */
[----:B------:R-:W-:-:S05]  /*0670*/  LOP3.LUT R0, R5, 0x7fffffff, RZ, 0xc0, !PT ;  /* 0x7fffffff05007812 */ /* 0x000fca00078ec0ff */
[----:B------:R-:W-:Y:S01]  /*0680*/  VIADD R8, R0, 0xfff00000 ;  /* 0xfff0000000087836 */ /* 0x000fe20000000000 */
[----:B------:R-:W-:-:S07]  /*0690*/  MOV R0, 0x6b0 ;  /* 0x000006b000007802 */ /* 0x000fce0000000f00 */
[----:B------:R-:W-:Y:S05]  /*06a0*/  CALL.REL.NOINC `($__internal_0_$__cuda_sm20_dblrcp_rn_slowpath_v3) ;  /* 0x00000000004c7944 */ /* 0x000fea0003c00000 */
.L_x_7:
[----:B------:R-:W0:Y:S01]  /*06b0*/  S2UR UR7, SR_CgaCtaId ;  /* 0x00000000000779c3 */ /* 0x000e220000008800 */
[----:B------:R-:W1:Y:S01]  /*06c0*/  F2F.F32.F64 R10, R10 ;  /* 0x0000000a000a7310 */ /* 0x000e620000301000 */
[----:B------:R-:W-:Y:S02]  /*06d0*/  UMOV UR6, 0x400 ;  /* 0x0000040000067882 */ /* 0x000fe40000000000 */
[----:B------:R-:W-:Y:S02]  /*06e0*/  IMAD.U32 R0, RZ, RZ, UR6 ;  /* 0x00000006ff007e24 */ /* 0x000fe4000f8e00ff */
[----:B0-----:R-:W-:-:S05]  /*06f0*/  IMAD.U32 R9, RZ, RZ, UR7 ;  /* 0x00000007ff097e24 */ /* 0x001fca000f8e00ff */
[----:B------:R-:W-:-:S05]  /*0700*/  LEA R5, R9, R0, 0x18 ;  /* 0x0000000009057211 */ /* 0x000fca00078ec0ff */
[----:B-1----:R1:W-:Y:S02]  /*0710*/  STS [R5], R10 ;  /* 0x0000000a05007388 */ /* 0x0023e40000000800 */
.L_x_1:
[----:B------:R-:W-:Y:S05]  /*0720*/  BSYNC.RECONVERGENT B0 ;  /* 0x0000000000007941 */ /* 0x000fea0003800200 */
.L_x_0:
[----:B------:R-:W-:Y:S01]  /*0730*/  BAR.SYNC.DEFER_BLOCKING 0x0 ;  /* 0x0000000000007b1d */ /* 0x000fe20000010000 */
[----:B------:R-:W-:-:S07]  /*0740*/  LEA R7, R9, R0, 0x18 ;  /* 0x0000000009077211 */ /* 0x000fce00078ec0ff */
[----:B01----:R-:W0:Y:S01]  /*0750*/  LDC.64 R4, c[0x0][0x398] ;  /* 0x0000e600ff047b82 */ /* 0x003e220000000a00 */
[----:B------:R-:W1:Y:S01]  /*0760*/  LDCU UR6, c[0x0][0x380] ;  /* 0x00007000ff0677ac */ /* 0x000e620008000800 */
[----:B------:R-:W2:Y:S01]  /*0770*/  LDS R7, [R7] ;  /* 0x0000000007077984 */ /* 0x000ea20000000800 */
[----:B-1----:R-:W-:Y:S02]  /*0780*/  IMAD R25, R20, UR6, R25 ;  /* 0x0000000614197c24 */ /* 0x002fe4000f8e0219 */
[----:B0-----:R-:W-:-:S04]  /*0790*/  IMAD.WIDE R2, R3, 0x4, R4 ;  /* 0x0000000403027825 */ /* 0x001fc800078e0204 */
[----:B------:R-:W-:Y:S01]  /*07a0*/  IMAD.WIDE R4, R25, 0x4, R4 ;  /* 0x0000000419047825 */ /* 0x000fe200078e0204 */
[----:B--2---:R-:W-:Y:S04]  /*07b0*/  REDG.E.ADD.F32.FTZ.RN.STRONG.GPU desc[UR4][R2.64], R7 ;  /* 0x00000007020079a6 */ /* 0x004fe8000c12f304 */
[----:B------:R-:W-:Y:S01]  /*07c0*/  REDG.E.ADD.F32.FTZ.RN.STRONG.GPU desc[UR4][R4.64], R7 ;  /* 0x00000007040079a6 */ /* 0x000fe2000c12f304 */
[----:B------:R-:W-:Y:S05]  /*07d0*/  EXIT ;  /* 0x000000000000794d */ /* 0x000fea0003800000 */
        .weak           $__internal_0_$__cuda_sm20_dblrcp_rn_slowpath_v3
        .type           $__internal_0_$__cuda_sm20_dblrcp_rn_slowpath_v3,@function
        .size           $__internal_0_$__cuda_sm20_dblrcp_rn_slowpath_v3,(.L_x_69 - $__internal_0_$__cuda_sm20_dblrcp_rn_slowpath_v3)
$__internal_0_$__cuda_sm20_dblrcp_rn_slowpath_v3:
[----:B------:R-:W-:-:S14]  /*07e0*/  DSETP.GTU.AND P0, PT, |R4|, +INF , PT ;  /* 0x7ff000000400742a */ /* 0x000fdc0003f0c200 */
[----:B------:R-:W-:Y:S05]  /*07f0*/  @P0 BRA `(.L_x_8) ;  /* 0x00000000007c0947 */ /* 0x000fea0003800000 */
[----:B------:R-:W-:-:S05]  /*0800*/  LOP3.LUT R2, R5, 0x7fffffff, RZ, 0xc0, !PT ;  /* 0x7fffffff05027812 */ /* 0x000fca00078ec0ff */
[----:B------:R-:W-:-:S05]  /*0810*/  VIADD R6, R2, 0xffffffff ;  /* 0xffffffff02067836 */ /* 0x000fca0000000000 */
[----:B------:R-:W-:-:S13]  /*0820*/  ISETP.GE.U32.AND P0, PT, R6, 0x7fefffff, PT ;  /* 0x7fefffff0600780c */ /* 0x000fda0003f06070 */
[----:B------:R-:W-:Y:S01]  /*0830*/  @P0 LOP3.LUT R7, R5, 0x7ff00000, RZ, 0x3c, !PT ;  /* 0x7ff0000005070812 */ /* 0x000fe200078e3cff */
[----:B------:R-:W-:Y:S01]  /*0840*/  @P0 IMAD.MOV.U32 R6, RZ, RZ, RZ ;  /* 0x000000ffff060224 */ /* 0x000fe200078e00ff */
[----:B------:R-:W-:Y:S06]  /*0850*/  @P0 BRA `(.L_x_9) ;  /* 0x00000000006c0947 */ /* 0x000fec0003800000 */
[----:B------:R-:W-:-:S13]  /*0860*/  ISETP.GE.U32.AND P0, PT, R2, 0x1000001, PT ;  /* 0x010000010200780c */ /* 0x000fda0003f06070 */
[----:B------:R-:W-:Y:S05]  /*0870*/  @!P0 BRA `(.L_x_10) ;  /* 0x0000000000348947 */ /* 0x000fea0003800000 */
[----:B------:R-:W-:Y:S01]  /*0880*/  VIADD R7, R5, 0xc0200000 ;  /* 0xc020000005077836 */ /* 0x000fe20000000000 */
[----:B------:R-:W-:-:S03]  /*0890*/  MOV R6, R4 ;  /* 0x0000000400067202 */ /* 0x000fc60000000f00 */
[----:B------:R-:W0:Y:S03]  /*08a0*/  MUFU.RCP64H R9, R7 ;  /* 0x0000000700097308 */ /* 0x000e260000001800 */
[----:B0-----:R-:W-:-:S08]  /*08b0*/  DFMA R10, -R6, R8, 1 ;  /* 0x3ff00000060a742b */ /* 0x001fd00000000108 */
[----:B------:R-:W-:-:S08]  /*08c0*/  DFMA R10, R10, R10, R10 ;  /* 0x0000000a0a0a722b */ /* 0x000fd0000000000a */
[----:B------:R-:W-:-:S08]  /*08d0*/  DFMA R10, R8, R10, R8 ;  /* 0x0000000a080a722b */ /* 0x000fd00000000008 */
[----:B------:R-:W-:-:S08]  /*08e0*/  DFMA R8, -R6, R10, 1 ;  /* 0x3ff000000608742b */ /* 0x000fd0000000010a */
[----:B------:R-:W-:-:S08]  /*08f0*/  DFMA R8, R10, R8, R10 ;  /* 0x000000080a08722b */ /* 0x000fd0000000000a */
[----:B------:R-:W-:-:S08]  /*0900*/  DMUL R8, R8, 2.2250738585072013831e-308 ;  /* 0x0010000008087828 */ /* 0x000fd00000000000 */
[----:B------:R-:W-:-:S08]  /*0910*/  DFMA R4, -R4, R8, 1 ;  /* 0x3ff000000404742b */ /* 0x000fd00000000108 */
[----:B------:R-:W-:-:S08]  /*0920*/  DFMA R4, R4, R4, R4 ;  /* 0x000000040404722b */ /* 0x000fd00000000004 */
[----:B------:R-:W-:Y:S01]  /*0930*/  DFMA R6, R8, R4, R8 ;  /* 0x000000040806722b */ /* 0x000fe20000000008 */
[----:B------:R-:W-:Y:S10]  /*0940*/  BRA `(.L_x_9) ;  /* 0x0000000000307947 */ /* 0x000ff40003800000 */
.L_x_10:
[----:B------:R-:W-:Y:S01]  /*0950*/  DMUL R4, R4, 8.11296384146066816958e+31 ;  /* 0x4690000004047828 */ /* 0x000fe20000000000 */
[----:B------:R-:W-:-:S05]  /*0960*/  IMAD.MOV.U32 R6, RZ, RZ, R8 ;  /* 0x000000ffff067224 */ /* 0x000fca00078e0008 */
[----:B------:R-:W0:Y:S02]  /*0970*/  MUFU.RCP64H R7, R5 ;  /* 0x0000000500077308 */ /* 0x000e240000001800 */
[----:B0-----:R-:W-:-:S08]  /*0980*/  DFMA R8, -R4, R6, 1 ;  /* 0x3ff000000408742b */ /* 0x001fd00000000106 */
[----:B------:R-:W-:-:S08]  /*0990*/  DFMA R8, R8, R8, R8 ;  /* 0x000000080808722b */ /* 0x000fd00000000008 */
[----:B------:R-:W-:-:S08]  /*09a0*/  DFMA R8, R6, R8, R6 ;  /* 0x000000080608722b */ /* 0x000fd00000000006 */
[----:B------:R-:W-:-:S08]  /*09b0*/  DFMA R6, -R4, R8, 1 ;  /* 0x3ff000000406742b */ /* 0x000fd00000000108 */
[----:B------:R-:W-:-:S08]  /*09c0*/  DFMA R6, R8, R6, R8 ;  /* 0x000000060806722b */ /* 0x000fd00000000008 */
[----:B------:R-:W-:Y:S01]  /*09d0*/  DMUL R6, R6, 8.11296384146066816958e+31 ;  /* 0x4690000006067828 */ /* 0x000fe20000000000 */
[----:B------:R-:W-:Y:S10]  /*09e0*/  BRA `(.L_x_9) ;  /* 0x0000000000087947 */ /* 0x000ff40003800000 */
.L_x_8:
[----:B------:R-:W-:Y:S01]  /*09f0*/  LOP3.LUT R7, R5, 0x80000, RZ, 0xfc, !PT ;  /* 0x0008000005077812 */ /* 0x000fe200078efcff */
[----:B------:R-:W-:-:S07]  /*0a00*/  IMAD.MOV.U32 R6, RZ, RZ, R4 ;  /* 0x000000ffff067224 */ /* 0x000fce00078e0004 */
.L_x_9:
[----:B------:R-:W-:Y:S02]  /*0a10*/  IMAD.MOV.U32 R4, RZ, RZ, R0 ;  /* 0x000000ffff047224 */ /* 0x000fe400078e0000 */
[----:B------:R-:W-:Y:S02]  /*0a20*/  IMAD.MOV.U32 R5, RZ, RZ, 0x0 ;  /* 0x00000000ff057424 */ /* 0x000fe400078e00ff */
[----:B------:R-:W-:Y:S02]  /*0a30*/  IMAD.MOV.U32 R10, RZ, RZ, R6 ;  /* 0x000000ffff0a7224 */ /* 0x000fe400078e0006 */
[----:B------:R-:W-:Y:S01]  /*0a40*/  IMAD.MOV.U32 R11, RZ, RZ, R7 ;  /* 0x000000ffff0b7224 */ /* 0x000fe200078e0007 */
[----:B------:R-:W-:Y:S06]  /*0a50*/  RET.REL.NODEC R4 `(_Z31pheromon_aktualisierungs_kerneliPiS_PfS_) ;  /* 0xfffffff404687950 */ /* 0x000fec0003c3ffff */
.L_x_11:
[----:B------:R-:W-:-:S00]  /*0a60*/  BRA `(.L_x_11) ;  /* 0xfffffffc00fc7947 */ /* 0x000fc0000383ffff */
[----:B------:R-:W-:-:S00]  /*0a70*/  NOP ;  /* 0x0000000000007918 */ /* 0x000fc00000000000 */
        /* <DEDUP_REMOVED lines=8> */
.L_x_69:


//--------------------- .text._Z27pheromon_evaporation_kernelfPf --------------------------
	.section	.text._Z27pheromon_evaporation_kernelfPf,"ax",@progbits
	.align	128
        .global         _Z27pheromon_evaporation_kernelfPf
        .type           _Z27pheromon_evaporation_kernelfPf,@function
        .size           _Z27pheromon_evaporation_kernelfPf,(.L_x_73 - _Z27pheromon_evaporation_kernelfPf)
        .other          _Z27pheromon_evaporation_kernelfPf,@"STO_CUDA_ENTRY STV_DEFAULT"
_Z27pheromon_evaporation_kernelfPf:
.text._Z27pheromon_evaporation_kernelfPf:
[----:B------:R-:W-:Y:S01]  /*0000*/  LDC R1, c[0x0][0x37c] ;  /* 0x0000df00ff017b82 */ /* 0x000fe20000000800 */
[----:B------:R-:W0:Y:S07]  /*0010*/  S2R R0, SR_TID.X ;  /* 0x0000000000007919 */ /* 0x000e2e0000002100 */
[----:B------:R-:W0:Y:S01]  /*0020*/  S2UR UR6, SR_CTAID.X ;  /* 0x00000000000679c3 */ /* 0x000e220000002500 */
[----:B------:R-:W1:Y:S07]  /*0030*/  LDCU.64 UR4, c[0x0][0x358] ;  /* 0x00006b00ff0477ac */ /* 0x000e6e0008000a00 */
[----:B------:R-:W0:Y:S08]  /*0040*/  LDC R5, c[0x0][0x360] ;  /* 0x0000d800ff057b82 */ /* 0x000e300000000800 */
[----:B------:R-:W2:Y:S01]  /*0050*/  LDC.64 R2, c[0x0][0x388] ;  /* 0x0000e200ff027b82 */ /* 0x000ea20000000a00 */
[----:B0-----:R-:W-:-:S04]  /*0060*/  IMAD R5, R5, UR6, R0 ;  /* 0x0000000605057c24 */ /* 0x001fc8000f8e0200 */
[----:B--2---:R-:W-:-:S03]  /*0070*/  IMAD.WIDE R2, R5, 0x4, R2 ;  /* 0x0000000405027825 */ /* 0x004fc600078e0202 */
[----:B------:R-:W0:Y:S02]  /*0080*/  LDC R5, c[0x0][0x380] ;  /* 0x0000e000ff057b82 */ /* 0x000e240000000800 */
[----:B-1----:R-:W2:Y:S01]  /*0090*/  LDG.E R0, desc[UR4][R2.64] ;  /* 0x0000000402007981 */ /* 0x002ea2000c1e1900 */
[----:B0-----:R-:W-:-:S04]  /*00a0*/  FADD R5, -R5, 1 ;  /* 0x3f80000005057421 */ /* 0x001fc80000000100 */
[----:B--2---:R-:W-:-:S05]  /*00b0*/  FMUL R5, R0, R5 ;  /* 0x0000000500057220 */ /* 0x004fca0000400000 */
[----:B------:R-:W-:Y:S01]  /*00c0*/  STG.E desc[UR4][R2.64], R5 ;  /* 0x0000000502007986 */ /* 0x000fe2000c101904 */
[----:B------:R-:W-:Y:S05]  /*00d0*/  EXIT ;  /* 0x000000000000794d */ /* 0x000fea0003800000 */
.L_x_12:
        /* <DEDUP_REMOVED lines=10> */
.L_x_73:


//--------------------- .text._Z25tour_konstruktions_kernelP17curandStateXORWOWiiffPiPfS1_ --------------------------
	.section	.text._Z25tour_konstruktions_kernelP17curandStateXORWOWiiffPiPfS1_,"ax",@progbits
	.align	128
        .global         _Z25tour_konstruktions_kernelP17curandStateXORWOWiiffPiPfS1_
        .type           _Z25tour_konstruktions_kernelP17curandStateXORWOWiiffPiPfS1_,@function
        .size           _Z25tour_konstruktions_kernelP17curandStateXORWOWiiffPiPfS1_,(.L_x_71 - _Z25tour_konstruktions_kernelP17curandStateXORWOWiiffPiPfS1_)
        .other          _Z25tour_konstruktions_kernelP17curandStateXORWOWiiffPiPfS1_,@"STO_CUDA_ENTRY STV_DEFAULT"
_Z25tour_konstruktions_kernelP17curandStateXORWOWiiffPiPfS1_:
.text._Z25tour_konstruktions_kernelP17curandStateXORWOWiiffPiPfS1_:
[----:B------:R-:W-:Y:S01]  /*0000*/  LDC R1, c[0x0][0x37c] ;  /* 0x0000df00ff017b82 */ /* 0x000fe20000000800 */
[----:B------:R-:W0:Y:S01]  /*0010*/  S2R R2, SR_TID.X ;  /* 0x0000000000027919 */ /* 0x000e220000002100 */
[----:B------:R-:W0:Y:S02]  /*0020*/  LDCU UR9, c[0x0][0x38c] ;  /* 0x00007180ff0977ac */ /* 0x000e240008000800 */
[----:B0-----:R-:W-:-:S13]  /*0030*/  ISETP.GE.AND P0, PT, R2, UR9, PT ;  /* 0x0000000902007c0c */ /* 0x001fda000bf06270 */
[----:B------:R-:W-:Y:S05]  /*0040*/  @P0 EXIT ;  /* 0x000000000000094d */ /* 0x000fea0003800000 */
[----:B------:R-:W0:Y:S01]  /*0050*/  S2UR UR10, SR_CgaCtaId ;  /* 0x00000000000a79c3 */ /* 0x000e220000008800 */
[----:B------:R-:W1:Y:S01]  /*0060*/  S2R R6, SR_CTAID.X ;  /* 0x0000000000067919 */ /* 0x000e620000002500 */
[----:B------:R-:W-:Y:S01]  /*0070*/  UMOV UR7, 0x400 ;  /* 0x0000040000077882 */ /* 0x000fe20000000000 */
[----:B------:R-:W-:Y:S01]  /*0080*/  ISETP.NE.AND P0, PT, R2, RZ, PT ;  /* 0x000000ff0200720c */ /* 0x000fe20003f05270 */
[----:B------:R-:W-:Y:S01]  /*0090*/  UIADD3 UR4, UPT, UPT, UR7, 0x10, URZ ;  /* 0x0000001007047890 */ /* 0x000fe2000fffe0ff */
[----:B------:R-:W-:Y:S01]  /*00a0*/  BSSY.RECONVERGENT B0, `(.L_x_13) ;  /* 0x000005a000007945 */ /* 0x000fe20003800200 */
[----:B------:R-:W2:Y:S02]  /*00b0*/  LDCU.64 UR14, c[0x0][0x358] ;  /* 0x00006b00ff0e77ac */ /* 0x000ea40008000a00 */
[----:B------:R-:W1:Y:S01]  /*00c0*/  LDC.64 R4, c[0x0][0x380] ;  /* 0x0000e000ff047b82 */ /* 0x000e620000000a00 */
[----:B0-----:R-:W-:-:S04]  /*00d0*/  ULEA UR6, UR10, UR4, 0x18 ;  /* 0x000000040a067291 */ /* 0x001fc8000f8ec0ff */
[----:B------:R-:W-:-:S04]  /*00e0*/  ULEA UR13, UR9, UR6, 0x2 ;  /* 0x00000006090d7291 */ /* 0x000fc8000f8e10ff */
[----:B------:R-:W-:Y:S01]  /*00f0*/  ULEA UR16, UR9, UR13, 0x2 ;  /* 0x0000000d09107291 */ /* 0x000fe2000f8e10ff */
[----:B-1----:R-:W-:Y:S01]  /*0100*/  IMAD.WIDE.U32 R4, R6, 0x30, R4 ;  /* 0x0000003006047825 */ /* 0x002fe200078e0004 */
[----:B--2---:R-:W-:Y:S10]  /*0110*/  @P0 BRA `(.L_x_14) ;  /* 0x0000000400480947 */ /* 0x004ff40003800000 */
[----:B------:R-:W-:Y:S02]  /*0120*/  UISETP.GE.U32.AND UP0, UPT, UR9, 0x10, UPT ;  /* 0x000000100900788c */ /* 0x000fe4000bf06070 */
[----:B------:R-:W-:Y:S01]  /*0130*/  ULOP3.LUT UR5, UR9, 0xf, URZ, 0xc0, !UPT ;  /* 0x0000000f09057892 */ /* 0x000fe2000f8ec0ff */
[----:B------:R-:W-:-:S03]  /*0140*/  UMOV UR4, URZ ;  /* 0x000000ff00047c82 */ /* 0x000fc60008000000 */
[----:B------:R-:W-:-:S03]  /*0150*/  UISETP.NE.AND UP1, UPT, UR5, URZ, UPT ;  /* 0x000000ff0500728c */ /* 0x000fc6000bf25270 */
[----:B------:R-:W-:Y:S08]  /*0160*/  BRA.U !UP0, `(.L_x_15) ;  /* 0x00000001081c7547 */ /* 0x000ff0000b800000 */
[----:B------:R-:W-:Y:S01]  /*0170*/  IMAD.MOV.U32 R0, RZ, RZ, RZ ;  /* 0x000000ffff007224 */ /* 0x000fe200078e00ff */
[----:B------:R-:W-:-:S12]  /*0180*/  ULOP3.LUT UR4, UR9, 0x7ffffff0, URZ, 0xc0, !UPT ;  /* 0x7ffffff009047892 */ /* 0x000fd8000f8ec0ff */
.L_x_16:
[----:B------:R-:W-:Y:S04]  /*0190*/  STS.64 [R0+UR16], RZ ;  /* 0x000000ff00007988 */ /* 0x000fe80008000a10 */
[----:B------:R0:W-:Y:S02]  /*01a0*/  STS.64 [R0+UR16+0x8], RZ ;  /* 0x000008ff00007988 */ /* 0x0001e40008000a10 */
[----:B0-----:R-:W-:-:S05]  /*01b0*/  VIADD R0, R0, 0x10 ;  /* 0x0000001000007836 */ /* 0x001fca0000000000 */
[----:B------:R-:W-:-:S13]  /*01c0*/  ISETP.NE.AND P0, PT, R0, UR4, PT ;  /* 0x0000000400007c0c */ /* 0x000fda000bf05270 */
[----:B------:R-:W-:Y:S05]  /*01d0*/  @P0 BRA `(.L_x_16) ;  /* 0xfffffffc00ec0947 */ /* 0x000fea000383ffff */
.L_x_15:
[----:B------:R-:W-:Y:S05]  /*01e0*/  BRA.U !UP1, `(.L_x_17) ;  /* 0x00000001098c7547 */ /* 0x000fea000b800000 */
[----:B------:R-:W-:Y:S02]  /*01f0*/  UISETP.GE.U32.AND UP0, UPT, UR5, 0x8, UPT ;  /* 0x000000080500788c */ /* 0x000fe4000bf06070 */
[----:B------:R-:W-:-:S04]  /*0200*/  ULOP3.LUT UR8, UR9, 0x7, URZ, 0xc0, !UPT ;  /* 0x0000000709087892 */ /* 0x000fc8000f8ec0ff */
[----:B------:R-:W-:-:S03]  /*0210*/  UISETP.NE.AND UP1, UPT, UR8, URZ, UPT ;  /* 0x000000ff0800728c */ /* 0x000fc6000bf25270 */
[----:B------:R-:W-:Y:S08]  /*0220*/  BRA.U !UP0, `(.L_x_18) ;  /* 0x00000001082c7547 */ /* 0x000ff0000b800000 */
[----:B------:R-:W-:-:S05]  /*0230*/  IMAD.U32 R3, RZ, RZ, UR4 ;  /* 0x00000004ff037e24 */ /* 0x000fca000f8e00ff */
[----:B------:R0:W-:Y:S01]  /*0240*/  STS.U8 [R3+UR16], RZ ;  /* 0x000000ff03007988 */ /* 0x0001e20008000010 */
[----:B------:R-:W-:-:S03]  /*0250*/  IADD3 R0, PT, PT, R3, 0x8, RZ ;  /* 0x0000000803007810 */ /* 0x000fc60007ffe0ff */
[----:B------:R0:W-:Y:S01]  /*0260*/  STS.U8 [R3+UR16+0x1], RZ ;  /* 0x000001ff03007988 */ /* 0x0001e20008000010 */
[----:B------:R-:W-:-:S03]  /*0270*/  R2UR UR4, R0 ;  /* 0x00000000000472ca */ /* 0x000fc600000e0000 */
[----:B------:R0:W-:Y:S04]  /*0280*/  STS.U8 [R3+UR16+0x2], RZ ;  /* 0x000002ff03007988 */ /* 0x0001e80008000010 */
[----:B------:R0:W-:Y:S04]  /*0290*/  STS.U8 [R3+UR16+0x3], RZ ;  /* 0x000003ff03007988 */ /* 0x0001e80008000010 */
[----:B------:R0:W-:Y:S04]  /*02a0*/  STS.U8 [R3+UR16+0x4], RZ ;  /* 0x000004ff03007988 */ /* 0x0001e80008000010 */
[----:B------:R0:W-:Y:S04]  /*02b0*/  STS.U8 [R3+UR16+0x5], RZ ;  /* 0x000005ff03007988 */ /* 0x0001e80008000010 */
[----:B------:R0:W-:Y:S04]  /*02c0*/  STS.U8 [R3+UR16+0x6], RZ ;  /* 0x000006ff03007988 */ /* 0x0001e80008000010 */
[----:B------:R0:W-:Y:S02]  /*02d0*/  STS.U8 [R3+UR16+0x7], RZ ;  /* 0x000007ff03007988 */ /* 0x0001e40008000010 */
.L_x_18:
[----:B------:R-:W-:Y:S05]  /*02e0*/  BRA.U !UP1, `(.L_x_17) ;  /* 0x00000001094c7547 */ /* 0x000fea000b800000 */
[----:B------:R-:W-:Y:S01]  /*02f0*/  UISETP.GE.U32.AND UP0, UPT, UR8, 0x4, UPT ;  /* 0x000000040800788c */ /* 0x000fe2000bf06070 */
[----:B------:R-:W-:Y:S01]  /*0300*/  IMAD.U32 R0, RZ, RZ, UR4 ;  /* 0x00000004ff007e24 */ /* 0x000fe2000f8e00ff */
[----:B------:R-:W-:-:S04]  /*0310*/  ULOP3.LUT UR8, UR9, 0x3, URZ, 0xc0, !UPT ;  /* 0x0000000309087892 */ /* 0x000fc8000f8ec0ff */
[----:B------:R-:W-:-:S05]  /*0320*/  PLOP3.LUT P0, PT, PT, PT, UP0, 0x80, 0x8 ;  /* 0x000000000008781c */ /* 0x000fca0003f0f008 */
[----:B------:R-:W-:Y:S02]  /*0330*/  @UP0 UIADD3 UR4, UPT, UPT, UR4, 0x4, URZ ;  /* 0x0000000404040890 */ /* 0x000fe4000fffe0ff */
[----:B------:R-:W-:-:S06]  /*0340*/  UISETP.NE.AND UP0, UPT, UR8, URZ, UPT ;  /* 0x000000ff0800728c */ /* 0x000fcc000bf05270 */
[----:B------:R1:W-:Y:S04]  /*0350*/  @P0 STS.U8 [R0+UR16], RZ ;  /* 0x000000ff00000988 */ /* 0x0003e80008000010 */
[----:B------:R1:W-:Y:S04]  /*0360*/  @P0 STS.U8 [R0+UR16+0x1], RZ ;  /* 0x000001ff00000988 */ /* 0x0003e80008000010 */
[----:B------:R1:W-:Y:S04]  /*0370*/  @P0 STS.U8 [R0+UR16+0x2], RZ ;  /* 0x000002ff00000988 */ /* 0x0003e80008000010 */
[----:B------:R1:W-:Y:S01]  /*0380*/  @P0 STS.U8 [R0+UR16+0x3], RZ ;  /* 0x000003ff00000988 */ /* 0x0003e20008000010 */
[----:B------:R-:W-:Y:S05]  /*0390*/  BRA.U !UP0, `(.L_x_17) ;  /* 0x0000000108207547 */ /* 0x000fea000b800000 */
[----:B------:R-:W-:-:S05]  /*03a0*/  UMOV UR5, URZ ;  /* 0x000000ff00057c82 */ /* 0x000fca0008000000 */
.L_x_19:
[----:B0-----:R-:W-:Y:S01]  /*03b0*/  IMAD.U32 R3, RZ, RZ, UR4 ;  /* 0x00000004ff037e24 */ /* 0x001fe2000f8e00ff */
[----:B------:R-:W-:-:S03]  /*03c0*/  UIADD3 UR5, UPT, UPT, UR5, 0x1, URZ ;  /* 0x0000000105057890 */ /* 0x000fc6000fffe0ff */
[----:B-1----:R-:W-:Y:S01]  /*03d0*/  VIADD R0, R3, 0x1 ;  /* 0x0000000103007836 */ /* 0x002fe20000000000 */
[----:B------:R2:W-:Y:S01]  /*03e0*/  STS.U8 [R3+UR16], RZ ;  /* 0x000000ff03007988 */ /* 0x0005e20008000010 */
[----:B------:R-:W-:-:S03]  /*03f0*/  UISETP.NE.AND UP0, UPT, UR5, UR8, UPT ;  /* 0x000000080500728c */ /* 0x000fc6000bf05270 */
[----:B------:R-:W-:-:S06]  /*0400*/  R2UR UR4, R0 ;  /* 0x00000000000472ca */ /* 0x000fcc00000e0000 */
[----:B--2---:R-:W-:Y:S09]  /*0410*/  BRA.U UP0, `(.L_x_19) ;  /* 0xfffffffd00e47547 */ /* 0x004ff2000b83ffff */
.L_x_17:
[----:B------:R-:W1:Y:S04]  /*0420*/  LDG.E.64 R12, desc[UR14][R4.64] ;  /* 0x0000000e040c7981 */ /* 0x000e68000c1e1b00 */
[----:B------:R-:W2:Y:S04]  /*0430*/  LDG.E.64 R10, desc[UR14][R4.64+0x10] ;  /* 0x0000100e040a7981 */ /* 0x000ea8000c1e1b00 */
[----:B------:R-:W3:Y:S01]  /*0440*/  LDG.E.64 R8, desc[UR14][R4.64+0x8] ;  /* 0x0000080e04087981 */ /* 0x000ee2000c1e1b00 */
[----:B------:R-:W-:Y:S01]  /*0450*/  UIADD3 UR4, UPT, UPT, UR9, -0x1, URZ ;  /* 0xffffffff09047890 */ /* 0x000fe2000fffe0ff */
[----:B------:R-:W-:-:S08]  /*0460*/  UMOV UR5, 0x3fefffeb ;  /* 0x3fefffeb00057882 */ /* 0x000fd00000000000 */
[----:B------:R-:W4:Y:S01]  /*0470*/  I2F.F64.U32 R16, UR4 ;  /* 0x0000000400107d12 */ /* 0x000f220008201800 */
[----:B------:R-:W-:Y:S02]  /*0480*/  UMOV UR4, 0x74a771d ;  /* 0x074a771d00047882 */ /* 0x000fe40000000000 */
[----:B----4-:R-:W-:Y:S01]  /*0490*/  DADD R16, R16, UR4 ;  /* 0x0000000410107e29 */ /* 0x010fe20008000000 */
[----:B------:R-:W-:Y:S01]  /*04a0*/  ULEA UR4, UR10, UR7, 0x18 ;  /* 0x000000070a047291 */ /* 0x000fe2000f8ec0ff */
[----:B-1----:R-:W-:Y:S01]  /*04b0*/  SHF.R.U32.HI R0, RZ, 0x2, R13 ;  /* 0x00000002ff007819 */ /* 0x002fe2000001160d */
[----:B------:R-:W-:-:S03]  /*04c0*/  VIADD R12, R12, 0x587c5 ;  /* 0x000587c50c0c7836 */ /* 0x000fc60000000000 */
[----:B------:R-:W-:Y:S01]  /*04d0*/  LOP3.LUT R0, R0, R13, RZ, 0x3c, !PT ;  /* 0x0000000d00007212 */ /* 0x000fe200078e3cff */
[----:B--2---:R-:W-:Y:S01]  /*04e0*/  IMAD.MOV.U32 R14, RZ, RZ, R11 ;  /* 0x000000ffff0e7224 */ /* 0x004fe200078e000b */
[----:B0-----:R-:W-:Y:S01]  /*04f0*/  SHF.L.U32 R3, R11, 0x4, RZ ;  /* 0x000000040b037819 */ /* 0x001fe200000006ff */
[----:B---3--:R-:W-:Y:S02]  /*0500*/  IMAD.MOV.U32 R13, RZ, RZ, R8 ;  /* 0x000000ffff0d7224 */ /* 0x008fe400078e0008 */
[----:B------:R-:W-:-:S03]  /*0510*/  IMAD.SHL.U32 R7, R0, 0x2, RZ ;  /* 0x0000000200077824 */ /* 0x000fc600078e00ff */
[----:B------:R0:W-:Y:S02]  /*0520*/  STG.E.64 desc[UR14][R4.64], R12 ;  /* 0x0000000c04007986 */ /* 0x0001e4000c101b0e */
[----:B------:R-:W-:Y:S01]  /*0530*/  LOP3.LUT R0, R0, R7, R3, 0x96, !PT ;  /* 0x0000000700007212 */ /* 0x000fe200078e9603 */
[----:B------:R-:W-:Y:S02]  /*0540*/  HFMA2 R3, -RZ, RZ, 0.1171875, 0 ;  /* 0x2f800000ff037431 */ /* 0x000fe400000001ff */
[----:B------:R-:W-:Y:S01]  /*0550*/  IMAD.MOV.U32 R7, RZ, RZ, 0x1 ;  /* 0x00000001ff077424 */ /* 0x000fe200078e00ff */
[----:B------:R-:W-:Y:S02]  /*0560*/  LOP3.LUT R15, R0, R11, RZ, 0x3c, !PT ;  /* 0x0000000b000f7212 */ /* 0x000fe400078e3cff */
[----:B------:R-:W-:Y:S01]  /*0570*/  MOV R11, R10 ;  /* 0x0000000a000b7202 */ /* 0x000fe20000000f00 */
[----:B------:R-:W-:Y:S02]  /*0580*/  IMAD.MOV.U32 R10, RZ, RZ, R9 ;  /* 0x000000ffff0a7224 */ /* 0x000fe400078e0009 */
[----:B------:R-:W-:Y:S01]  /*0590*/  IMAD.IADD R0, R15, 0x1, R12 ;  /* 0x000000010f007824 */ /* 0x000fe200078e020c */
[----:B------:R0:W-:Y:S04]  /*05a0*/  STG.E.64 desc[UR14][R4.64+0x10], R14 ;  /* 0x0000100e04007986 */ /* 0x0001e8000c101b0e */
[----:B------:R-:W-:Y:S01]  /*05b0*/  I2FP.F32.U32 R0, R0 ;  /* 0x0000000000007245 */ /* 0x000fe20000201000 */
[----:B------:R0:W-:Y:S04]  /*05c0*/  STG.E.64 desc[UR14][R4.64+0x8], R10 ;  /* 0x0000080a04007986 */ /* 0x0001e8000c101b0e */
[----:B------:R-:W-:-:S04]  /*05d0*/  FFMA R0, R0, R3, 1.1641532182693481445e-10 ;  /* 0x2f00000000007423 */ /* 0x000fc80000000003 */
[----:B------:R-:W1:Y:S02]  /*05e0*/  F2F.F64.F32 R18, R0 ;  /* 0x0000000000127310 */ /* 0x000e640000201800 */
[----:B-1----:R-:W-:-:S10]  /*05f0*/  DMUL R16, R16, R18 ;  /* 0x0000001210107228 */ /* 0x002fd40000000000 */
[----:B------:R-:W1:Y:S08]  /*0600*/  F2F.F32.F64 R16, R16 ;  /* 0x0000001000107310 */ /* 0x000e700000301000 */
[----:B-1----:R-:W1:Y:S02]  /*0610*/  F2I.TRUNC.NTZ R3, R16 ;  /* 0x0000001000037305 */ /* 0x002e64000020f100 */
[----:B-1----:R0:W-:Y:S04]  /*0620*/  STS [UR4+0x10], R3 ;  /* 0x00001003ff007988 */ /* 0x0021e80008000804 */
[----:B------:R0:W-:Y:S02]  /*0630*/  STS.U8 [R3+UR16], R7 ;  /* 0x0000000703007988 */ /* 0x0001e40008000010 */
.L_x_14:
[----:B------:R-:W-:Y:S05]  /*0640*/  BSYNC.RECONVERGENT B0 ;  /* 0x0000000000007941 */ /* 0x000fea0003800200 */
.L_x_13:
[----:B------:R-:W-:Y:S01]  /*0650*/  BAR.SYNC.DEFER_BLOCKING 0x0 ;  /* 0x0000000000007b1d */ /* 0x000fe20000010000 */
[----:B------:R-:W-:-:S09]  /*0660*/  UISETP.GE.U32.AND UP0, UPT, UR9, 0x3, UPT ;  /* 0x000000030900788c */ /* 0x000fd2000bf06070 */
[----:B------:R-:W-:Y:S05]  /*0670*/  BRA.U !UP0, `(.L_x_20) ;  /* 0x00000011081c7547 */ /* 0x000fea000b800000 */
[----:B------:R-:W-:Y:S01]  /*0680*/  ULOP3.LUT UR11, UR9, 0x7ffffff0, URZ, 0xc0, !UPT ;  /* 0x7ffffff0090b7892 */ /* 0x000fe2000f8ec0ff */
[----:B0-----:R-:W-:Y:S01]  /*0690*/  LEA R7, R2, UR13, 0x2 ;  /* 0x0000000d02077c11 */ /* 0x001fe2000f8e10ff */
[----:B------:R-:W-:Y:S02]  /*06a0*/  ULOP3.LUT UR18, UR9, 0xf, URZ, 0xc0, !UPT ;  /* 0x0000000f09127892 */ /* 0x000fe4000f8ec0ff */
[----:B------:R-:W-:Y:S02]  /*06b0*/  ULOP3.LUT UR19, UR9, 0x7, URZ, 0xc0, !UPT ;  /* 0x0000000709137892 */ /* 0x000fe4000f8ec0ff */
[----:B------:R-:W-:Y:S02]  /*06c0*/  ULOP3.LUT UR12, UR9, 0x3, URZ, 0xc0, !UPT ;  /* 0x00000003090c7892 */ /* 0x000fe4000f8ec0ff */
[----:B------:R-:W-:Y:S02]  /*06d0*/  UIADD3 UR7, UPT, UPT, UR13, 0x20, URZ ;  /* 0x000000200d077890 */ /* 0x000fe4000fffe0ff */
[----:B------:R-:W-:Y:S01]  /*06e0*/  UIADD3 UR10, UPT, UPT, -UR11, URZ, URZ ;  /* 0x000000ff0b0a7290 */ /* 0x000fe2000fffe1ff */
[----:B------:R-:W-:-:S11]  /*06f0*/  UMOV UR8, 0x1 ;  /* 0x0000000100087882 */ /* 0x000fd60000000000 */
.L_x_40:
[----:B01----:R-:W0:Y:S01]  /*0700*/  LDS.U8 R0, [R2+UR16] ;  /* 0x0000001002007984 */ /* 0x003e220008000000 */
[----:B------:R-:W-:Y:S01]  /*0710*/  ULEA UR17, UR8, UR6, 0x2 ;  /* 0x0000000608117291 */ /* 0x000fe2000f8e10ff */
[----:B------:R-:W-:Y:S01]  /*0720*/  BSSY.RECONVERGENT B0, `(.L_x_21) ;  /* 0x000003d000007945 */ /* 0x000fe20003800200 */
[----:B0-----:R-:W-:Y:S01]  /*0730*/  ISETP.NE.AND P0, PT, R0, RZ, PT ;  /* 0x000000ff0000720c */ /* 0x001fe20003f05270 */
[----:B------:R-:W-:-:S12]  /*0740*/  HFMA2 R0, -RZ, RZ, 0, 0 ;  /* 0x00000000ff007431 */ /* 0x000fd800000001ff */
[----:B------:R-:W-:Y:S05]  /*0750*/  @P0 BRA `(.L_x_22) ;  /* 0x0000000000e40947 */ /* 0x000fea0003800000 */
[----:B------:R-:W0:Y:S01]  /*0760*/  LDS R3, [UR17+-0x4] ;  /* 0xfffffc11ff037984 */ /* 0x000e220008000800 */
[----:B------:R-:W1:Y:S01]  /*0770*/  LDC.64 R8, c[0x0][0x3a0] ;  /* 0x0000e800ff087b82 */ /* 0x000e620000000a00 */
[----:B------:R-:W0:Y:S07]  /*0780*/  LDCU UR4, c[0x0][0x38c] ;  /* 0x00007180ff0477ac */ /* 0x000e2e0008000800 */
[----:B------:R-:W2:Y:S01]  /*0790*/  LDC.64 R12, c[0x0][0x398] ;  /* 0x0000e600ff0c7b82 */ /* 0x000ea20000000a00 */
[----:B0-----:R-:W-:-:S04]  /*07a0*/  IMAD R3, R3, UR4, R2 ;  /* 0x0000000403037c24 */ /* 0x001fc8000f8e0202 */
[----:B-1----:R-:W-:-:S05]  /*07b0*/  IMAD.WIDE R8, R3, 0x4, R8 ;  /* 0x0000000403087825 */ /* 0x002fca00078e0208 */
[----:B------:R-:W3:Y:S01]  /*07c0*/  LDG.E R0, desc[UR14][R8.64] ;  /* 0x0000000e08007981 */ /* 0x000ee2000c1e1900 */
[----:B--2---:R-:W-:-:S05]  /*07d0*/  IMAD.WIDE R12, R3, 0x4, R12 ;  /* 0x00000004030c7825 */ /* 0x004fca00078e020c */
[----:B------:R-:W2:Y:S01]  /*07e0*/  LDG.E R14, desc[UR14][R12.64] ;  /* 0x0000000e0c0e7981 */ /* 0x000ea2000c1e1900 */
[----:B------:R-:W-:Y:S01]  /*07f0*/  UMOV UR4, 0xfea6b347 ;  /* 0xfea6b34700047882 */ /* 0x000fe20000000000 */
[----:B------:R-:W-:Y:S01]  /*0800*/  UMOV UR5, 0x39e95a5e ;  /* 0x39e95a5e00057882 */ /* 0x000fe20000000000 */
[----:B------:R-:W-:Y:S01]  /*0810*/  BSSY.RECONVERGENT B1, `(.L_x_23) ;  /* 0x0000021000017945 */ /* 0x000fe20003800200 */
[----:B---3--:R-:W0:Y:S08]  /*0820*/  F2F.F64.F32 R10, R0 ;  /* 0x00000000000a7310 */ /* 0x008e300000201800 */
[----:B--2---:R-:W1:Y:S01]  /*0830*/  I2F.F64 R14, R14 ;  /* 0x0000000e000e7312 */ /* 0x004e620000201c00 */
[----:B0-----:R-:W-:Y:S01]  /*0840*/  DADD R10, R10, UR4 ;  /* 0x000000040a0a7e29 */ /* 0x001fe20008000000 */
[----:B------:R-:W-:Y:S01]  /*0850*/  UMOV UR4, 0xeb1c432d ;  /* 0xeb1c432d00047882 */ /* 0x000fe20000000000 */
[----:B------:R-:W-:-:S05]  /*0860*/  UMOV UR5, 0x3f1a36e2 ;  /* 0x3f1a36e200057882 */ /* 0x000fca0000000000 */
[----:B------:R-:W0:Y:S01]  /*0870*/  F2F.F32.F64 R3, R10 ;  /* 0x0000000a00037310 */ /* 0x000e220000301000 */
[----:B-1----:R-:W-:Y:S01]  /*0880*/  DADD R8, R14, UR4 ;  /* 0x000000040e087e29 */ /* 0x002fe20008000000 */
[----:B------:R-:W1:Y:S06]  /*0890*/  LDCU UR4, c[0x0][0x390] ;  /* 0x00007200ff0477ac */ /* 0x000e6c0008000800 */
[----:B------:R-:W2:Y:S03]  /*08a0*/  MUFU.RCP64H R13, R9 ;  /* 0x00000009000d7308 */ /* 0x000ea60000001800 */
[----:B------:R-:W-:Y:S01]  /*08b0*/  VIADD R12, R9, 0x300402 ;  /* 0x00300402090c7836 */ /* 0x000fe20000000000 */
[----:B0-----:R-:W-:-:S04]  /*08c0*/  FSETP.GEU.AND P0, PT, |R3|, 1.175494350822287508e-38, PT ;  /* 0x008000000300780b */ /* 0x001fc80003f0e200 */
[----:B------:R-:W-:Y:S01]  /*08d0*/  FSETP.GEU.AND P1, PT, |R12|, 5.8789094863358348022e-39, PT ;  /* 0x004004020c00780b */ /* 0x000fe20003f2e200 */
[----:B--2---:R-:W-:-:S08]  /*08e0*/  DFMA R10, -R8, R12, 1 ;  /* 0x3ff00000080a742b */ /* 0x004fd0000000010c */
[----:B------:R-:W-:-:S04]  /*08f0*/  @!P0 FMUL R3, R3, 16777216 ;  /* 0x4b80000003038820 */ /* 0x000fc80000400000 */
[----:B------:R-:W0:Y:S01]  /*0900*/  MUFU.LG2 R16, R3 ;  /* 0x0000000300107308 */ /* 0x000e220000000c00 */
[----:B------:R-:W-:-:S08]  /*0910*/  DFMA R10, R10, R10, R10 ;  /* 0x0000000a0a0a722b */ /* 0x000fd0000000000a */
[----:B------:R-:W-:Y:S01]  /*0920*/  DFMA R10, R12, R10, R12 ;  /* 0x0000000a0c0a722b */ /* 0x000fe2000000000c */
[----:B0-----:R-:W-:-:S07]  /*0930*/  @!P0 FADD R16, R16, -24 ;  /* 0xc1c0000010108421 */ /* 0x001fce0000000000 */
[----:B------:R-:W-:Y:S01]  /*0940*/  DFMA R14, -R8, R10, 1 ;  /* 0x3ff00000080e742b */ /* 0x000fe2000000010a */
[----:B-1----:R-:W-:-:S05]  /*0950*/  FMUL R16, R16, UR4 ;  /* 0x0000000410107c20 */ /* 0x002fca0008400000 */
[----:B------:R-:W-:Y:S02]  /*0960*/  FSETP.GEU.AND P0, PT, R16, -126, PT ;  /* 0xc2fc00001000780b */ /* 0x000fe40003f0e000 */
[----:B------:R-:W-:-:S11]  /*0970*/  DFMA R10, R10, R14, R10 ;  /* 0x0000000e0a0a722b */ /* 0x000fd6000000000a */
[----:B------:R-:W-:-:S04]  /*0980*/  @!P0 FMUL R16, R16, 0.5 ;  /* 0x3f00000010108820 */ /* 0x000fc80000400000 */
[----:B------:R-:W0:Y:S02]  /*0990*/  MUFU.EX2 R0, R16 ;  /* 0x0000001000007308 */ /* 0x000e240000000800 */
[----:B0-----:R-:W-:Y:S01]  /*09a0*/  @!P0 FMUL R0, R0, R0 ;  /* 0x0000000000008220 */ /* 0x001fe20000400000 */
[----:B------:R-:W-:Y:S06]  /*09b0*/  @P1 BRA `(.L_x_24) ;  /* 0x0000000000181947 */ /* 0x000fec0003800000 */
[----:B------:R-:W-:Y:S02]  /*09c0*/  LOP3.LUT R3, R9, 0x7fffffff, RZ, 0xc0, !PT ;  /* 0x7fffffff09037812 */ /* 0x000fe400078ec0ff */
[----:B------:R-:W-:-:S03]  /*09d0*/  MOV R10, 0xa00 ;  /* 0x00000a00000a7802 */ /* 0x000fc60000000f00 */
[----:B------:R-:W-:-:S07]  /*09e0*/  VIADD R14, R3, 0xfff00000 ;  /* 0xfff00000030e7836 */ /* 0x000fce0000000000 */
[----:B------:R-:W-:Y:S05]  /*09f0*/  CALL.REL.NOINC `($__internal_1_$__cuda_sm20_dblrcp_rn_slowpath_v3) ;  /* 0x0000001000a87944 */ /* 0x000fea0003c00000 */
[----:B------:R-:W-:Y:S01]  /*0a00*/  MOV R10, R12 ;  /* 0x0000000c000a7202 */ /* 0x000fe20000000f00 */
[----:B------:R-:W-:-:S07]  /*0a10*/  IMAD.MOV.U32 R11, RZ, RZ, R13 ;  /* 0x000000ffff0b7224 */ /* 0x000fce00078e000d */
.L_x_24:
[----:B------:R-:W-:Y:S05]  /*0a20*/  BSYNC.RECONVERGENT B1 ;  /* 0x0000000000017941 */ /* 0x000fea0003800200 */
.L_x_23:
[----:B------:R-:W0:Y:S01]  /*0a30*/  F2F.F32.F64 R3, R10 ;  /* 0x0000000a00037310 */ /* 0x000e220000301000 */
[----:B------:R-:W1:Y:S01]  /*0a40*/  LDCU UR4, c[0x0][0x394] ;  /* 0x00007280ff0477ac */ /* 0x000e620008000800 */
[----:B0-----:R-:W-:-:S13]  /*0a50*/  FSETP.GEU.AND P0, PT, |R3|, 1.175494350822287508e-38, PT ;  /* 0x008000000300780b */ /* 0x001fda0003f0e200 */
[----:B------:R-:W-:-:S04]  /*0a60*/  @!P0 FMUL R3, R3, 16777216 ;  /* 0x4b80000003038820 */ /* 0x000fc80000400000 */
[----:B------:R-:W0:Y:S02]  /*0a70*/  MUFU.LG2 R8, R3 ;  /* 0x0000000300087308 */ /* 0x000e240000000c00 */
[----:B0-----:R-:W-:-:S04]  /*0a80*/  @!P0 FADD R8, R8, -24 ;  /* 0xc1c0000008088421 */ /* 0x001fc80000000000 */
[----:B-1----:R-:W-:-:S05]  /*0a90*/  FMUL R8, R8, UR4 ;  /* 0x0000000408087c20 */ /* 0x002fca0008400000 */
[----:B------:R-:W-:-:S13]  /*0aa0*/  FSETP.GEU.AND P0, PT, R8, -126, PT ;  /* 0xc2fc00000800780b */ /* 0x000fda0003f0e000 */
[----:B------:R-:W-:-:S04]  /*0ab0*/  @!P0 FMUL R8, R8, 0.5 ;  /* 0x3f00000008088820 */ /* 0x000fc80000400000 */
[----:B------:R-:W0:Y:S02]  /*0ac0*/  MUFU.EX2 R9, R8 ;  /* 0x0000000800097308 */ /* 0x000e240000000800 */
[----:B0-----:R-:W-:-:S04]  /*0ad0*/  @!P0 FMUL R9, R9, R9 ;  /* 0x0000000909098220 */ /* 0x001fc80000400000 */
[----:B------:R-:W-:-:S07]  /*0ae0*/  FMUL R0, R0, R9 ;  /* 0x0000000900007220 */ /* 0x000fce0000400000 */
.L_x_22:
[----:B------:R-:W-:Y:S05]  /*0af0*/  BSYNC.RECONVERGENT B0 ;  /* 0x0000000000007941 */ /* 0x000fea0003800200 */
.L_x_21:
[----:B------:R-:W-:Y:S01]  /*0b00*/  ISETP.NE.AND P2, PT, R2, RZ, PT ;  /* 0x000000ff0200720c */ /* 0x000fe20003f45270 */
[----:B------:R0:W-:Y:S01]  /*0b10*/  STS [R7], R0 ;  /* 0x0000000007007388 */ /* 0x0001e20000000800 */
[----:B------:R-:W-:Y:S01]  /*0b20*/  BSSY.RECONVERGENT B0, `(.L_x_25) ;  /* 0x000006f000007945 */ /* 0x000fe20003800200 */
[----:B------:R-:W-:Y:S10]  /*0b30*/  BAR.SYNC.DEFER_BLOCKING 0x0 ;  /* 0x0000000000007b1d */ /* 0x000ff40000010000 */
[----:B0-----:R-:W-:Y:S05]  /*0b40*/  @P2 BRA `(.L_x_26) ;  /* 0x0000000400b02947 */ /* 0x001fea0003800000 */
[----:B------:R-:W0:Y:S01]  /*0b50*/  LDCU UR4, c[0x0][0x38c] ;  /* 0x00007180ff0477ac */ /* 0x000e220008000800 */
[----:B------:R-:W-:Y:S01]  /*0b60*/  UMOV UR5, URZ ;  /* 0x000000ff00057c82 */ /* 0x000fe20008000000 */
[----:B0-----:R-:W-:-:S03]  /*0b70*/  UISETP.GE.U32.AND UP0, UPT, UR4, 0x10, UPT ;  /* 0x000000100400788c */ /* 0x001fc6000bf06070 */
[----:B------:R-:W-:-:S06]  /*0b80*/  UMOV UR4, URZ ;  /* 0x000000ff00047c82 */ /* 0x000fcc0008000000 */
[----:B------:R-:W-:Y:S05]  /*0b90*/  BRA.U !UP0, `(.L_x_27) ;  /* 0x0000000108a47547 */ /* 0x000fea000b800000 */
[----:B------:R-:W-:Y:S01]  /*0ba0*/  UMOV UR5, URZ ;  /* 0x000000ff00057c82 */ /* 0x000fe20008000000 */
[----:B------:R-:W-:Y:S01]  /*0bb0*/  UMOV UR4, UR7 ;  /* 0x0000000700047c82 */ /* 0x000fe20008000000 */
[----:B------:R-:W-:-:S05]  /*0bc0*/  UMOV UR9, UR10 ;  /* 0x0000000a00097c82 */ /* 0x000fca0008000000 */
.L_x_28:
[----:B------:R-:W0:Y:S01]  /*0bd0*/  LDS R0, [UR4+-0x20] ;  /* 0xffffe004ff007984 */ /* 0x000e220008000800 */
[----:B------:R-:W-:-:S03]  /*0be0*/  UIADD3 UR9, UPT, UPT, UR9, 0x10, URZ ;  /* 0x0000001009097890 */ /* 0x000fc6000fffe0ff */
[----:B------:R-:W1:Y:S01]  /*0bf0*/  LDS R9, [UR4+-0x1c] ;  /* 0xffffe404ff097984 */ /* 0x000e620008000800 */
[----:B------:R-:W-:-:S03]  /*0c00*/  UISETP.NE.AND UP0, UPT, UR9, URZ, UPT ;  /* 0x000000ff0900728c */ /* 0x000fc6000bf05270 */
[----:B------:R-:W2:Y:S04]  /*0c10*/  LDS R11, [UR4+-0x18] ;  /* 0xffffe804ff0b7984 */ /* 0x000ea80008000800 */
[----:B------:R-:W3:Y:S04]  /*0c20*/  LDS R13, [UR4+-0x14] ;  /* 0xffffec04ff0d7984 */ /* 0x000ee80008000800 */
[----:B------:R-:W4:Y:S04]  /*0c30*/  LDS R15, [UR4+-0x10] ;  /* 0xfffff004ff0f7984 */ /* 0x000f280008000800 */
[----:B------:R-:W5:Y:S04]  /*0c40*/  LDS R17, [UR4+-0xc] ;  /* 0xfffff404ff117984 */ /* 0x000f680008000800 */
[----:B------:R-:W5:Y:S04]  /*0c50*/  LDS R19, [UR4+-0x8] ;  /* 0xfffff804ff137984 */ /* 0x000f680008000800 */
[----:B------:R-:W5:Y:S04]  /*0c60*/  LDS R21, [UR4+-0x4] ;  /* 0xfffffc04ff157984 */ /* 0x000f680008000800 */
[----:B------:R-:W5:Y:S04]  /*0c70*/  LDS R23, [UR4] ;  /* 0x00000004ff177984 */ /* 0x000f680008000800 */
[----:B------:R-:W5:Y:S01]  /*0c80*/  LDS R3, [UR4+0x4] ;  /* 0x00000404ff037984 */ /* 0x000f620008000800 */
[----:B0-----:R-:W-:-:S03]  /*0c90*/  FADD R8, R0, UR5 ;  /* 0x0000000500087e21 */ /* 0x001fc60008000000 */
[----:B------:R-:W0:Y:S01]  /*0ca0*/  LDS R0, [UR4+0x8] ;  /* 0x00000804ff007984 */ /* 0x000e220008000800 */
[----:B-1----:R-:W-:-:S03]  /*0cb0*/  FADD R8, R8, R9 ;  /* 0x0000000908087221 */ /* 0x002fc60000000000 */
[----:B------:R-:W1:Y:S01]  /*0cc0*/  LDS R9, [UR4+0xc] ;  /* 0x00000c04ff097984 */ /* 0x000e620008000800 */
[----:B--2---:R-:W-:-:S03]  /*0cd0*/  FADD R8, R8, R11 ;  /* 0x0000000b08087221 */ /* 0x004fc60000000000 */
[----:B------:R-:W2:Y:S01]  /*0ce0*/  LDS R11, [UR4+0x10] ;  /* 0x00001004ff0b7984 */ /* 0x000ea20008000800 */
[----:B---3--:R-:W-:-:S03]  /*0cf0*/  FADD R8, R8, R13 ;  /* 0x0000000d08087221 */ /* 0x008fc60000000000 */
[----:B------:R-:W3:Y:S01]  /*0d00*/  LDS R13, [UR4+0x14] ;  /* 0x00001404ff0d7984 */ /* 0x000ee20008000800 */
[----:B----4-:R-:W-:-:S03]  /*0d10*/  FADD R8, R8, R15 ;  /* 0x0000000f08087221 */ /* 0x010fc60000000000 */
[----:B------:R-:W4:Y:S01]  /*0d20*/  LDS R15, [UR4+0x18] ;  /* 0x00001804ff0f7984 */ /* 0x000f220008000800 */
[----:B-----5:R-:W-:-:S03]  /*0d30*/  FADD R8, R8, R17 ;  /* 0x0000001108087221 */ /* 0x020fc60000000000 */
[----:B------:R-:W5:Y:S01]  /*0d40*/  LDS R17, [UR4+0x1c] ;  /* 0x00001c04ff117984 */ /* 0x000f620008000800 */
[----:B------:R-:W-:Y:S01]  /*0d50*/  UIADD3 UR4, UPT, UPT, UR4, 0x40, URZ ;  /* 0x0000004004047890 */ /* 0x000fe2000fffe0ff */
[----:B------:R-:W-:-:S04]  /*0d60*/  FADD R8, R8, R19 ;  /* 0x0000001308087221 */ /* 0x000fc80000000000 */
[----:B------:R-:W-:-:S04]  /*0d70*/  FADD R8, R8, R21 ;  /* 0x0000001508087221 */ /* 0x000fc80000000000 */
[----:B------:R-:W-:-:S04]  /*0d80*/  FADD R8, R8, R23 ;  /* 0x0000001708087221 */ /* 0x000fc80000000000 */
[----:B------:R-:W-:-:S04]  /*0d90*/  FADD R3, R8, R3 ;  /* 0x0000000308037221 */ /* 0x000fc80000000000 */
[----:B0-----:R-:W-:-:S04]  /*0da0*/  FADD R0, R3, R0 ;  /* 0x0000000003007221 */ /* 0x001fc80000000000 */
[----:B-1----:R-:W-:-:S04]  /*0db0*/  FADD R0, R0, R9 ;  /* 0x0000000900007221 */ /* 0x002fc80000000000 */
[----:B--2---:R-:W-:-:S04]  /*0dc0*/  FADD R0, R0, R11 ;  /* 0x0000000b00007221 */ /* 0x004fc80000000000 */
[----:B---3--:R-:W-:-:S04]  /*0dd0*/  FADD R0, R0, R13 ;  /* 0x0000000d00007221 */ /* 0x008fc80000000000 */
[----:B----4-:R-:W-:-:S04]  /*0de0*/  FADD R0, R0, R15 ;  /* 0x0000000f00007221 */ /* 0x010fc80000000000 */
[----:B-----5:R-:W-:-:S05]  /*0df0*/  FADD R0, R0, R17 ;  /* 0x0000001100007221 */ /* 0x020fca0000000000 */
[----:B------:R-:W-:Y:S01]  /*0e00*/  R2UR UR5, R0 ;  /* 0x00000000000572ca */ /* 0x000fe200000e0000 */
[----:B------:R-:W-:-:S14]  /*0e10*/  BRA.U UP0, `(.L_x_28) ;  /* 0xfffffffd006c7547 */ /* 0x000fdc000b83ffff */
[----:B------:R-:W-:-:S05]  /*0e20*/  UMOV UR4, UR11 ;  /* 0x0000000b00047c82 */ /* 0x000fca0008000000 */
.L_x_27:
[----:B------:R-:W-:-:S09]  /*0e30*/  UISETP.NE.AND UP0, UPT, UR18, URZ, UPT ;  /* 0x000000ff1200728c */ /* 0x000fd2000bf05270 */
[----:B------:R-:W-:Y:S05]  /*0e40*/  BRA.U !UP0, `(.L_x_29) ;  /* 0x0000000108dc7547 */ /* 0x000fea000b800000 */
[----:B------:R-:W-:Y:S02]  /*0e50*/  UIADD3 UR9, UPT, UPT, UR18, -0x1, URZ ;  /* 0xffffffff12097890 */ /* 0x000fe4000fffe0ff */
[----:B------:R-:W-:Y:S02]  /*0e60*/  UISETP.NE.AND UP1, UPT, UR19, URZ, UPT ;  /* 0x000000ff1300728c */ /* 0x000fe4000bf25270 */
[----:B------:R-:W-:-:S09]  /*0e70*/  UISETP.GE.U32.AND UP0, UPT, UR9, 0x7, UPT ;  /* 0x000000070900788c */ /* 0x000fd2000bf06070 */
[----:B------:R-:W-:Y:S05]  /*0e80*/  BRA.U !UP0, `(.L_x_30) ;  /* 0x00000001084c7547 */ /* 0x000fea000b800000 */
[----:B------:R-:W-:Y:S02]  /*0e90*/  ULEA UR9, UR4, UR13, 0x2 ;  /* 0x0000000d04097291 */ /* 0x000fe4000f8e10ff */
[----:B------:R-:W-:-:S07]  /*0ea0*/  UIADD3 UR4, UPT, UPT, UR4, 0x8, URZ ;  /* 0x0000000804047890 */ /* 0x000fce000fffe0ff */
[----:B------:R-:W0:Y:S04]  /*0eb0*/  LDS R0, [UR9] ;  /* 0x00000009ff007984 */ /* 0x000e280008000800 */
[----:B------:R-:W1:Y:S04]  /*0ec0*/  LDS R3, [UR9+0x4] ;  /* 0x00000409ff037984 */ /* 0x000e680008000800 */
[----:B------:R-:W2:Y:S04]  /*0ed0*/  LDS R9, [UR9+0x8] ;  /* 0x00000809ff097984 */ /* 0x000ea80008000800 */
[----:B------:R-:W3:Y:S04]  /*0ee0*/  LDS R11, [UR9+0xc] ;  /* 0x00000c09ff0b7984 */ /* 0x000ee80008000800 */
[----:B------:R-:W4:Y:S04]  /*0ef0*/  LDS R13, [UR9+0x10] ;  /* 0x00001009ff0d7984 */ /* 0x000f280008000800 */
[----:B------:R-:W5:Y:S04]  /*0f00*/  LDS R15, [UR9+0x14] ;  /* 0x00001409ff0f7984 */ /* 0x000f680008000800 */
[----:B------:R-:W5:Y:S04]  /*0f10*/  LDS R17, [UR9+0x18] ;  /* 0x00001809ff117984 */ /* 0x000f680008000800 */
[----:B------:R-:W5:Y:S01]  /*0f20*/  LDS R19, [UR9+0x1c] ;  /* 0x00001c09ff137984 */ /* 0x000f620008000800 */
[----:B0-----:R-:W-:-:S04]  /*0f30*/  FADD R0, R0, UR5 ;  /* 0x0000000500007e21 */ /* 0x001fc80008000000 */
[----:B-1----:R-:W-:-:S04]  /*0f40*/  FADD R0, R0, R3 ;  /* 0x0000000300007221 */ /* 0x002fc80000000000 */
[----:B--2---:R-:W-:-:S04]  /*0f50*/  FADD R0, R0, R9 ;  /* 0x0000000900007221 */ /* 0x004fc80000000000 */
[----:B---3--:R-:W-:-:S04]  /*0f60*/  FADD R0, R0, R11 ;  /* 0x0000000b00007221 */ /* 0x008fc80000000000 */
[----:B----4-:R-:W-:-:S04]  /*0f70*/  FADD R0, R0, R13 ;  /* 0x0000000d00007221 */ /* 0x010fc80000000000 */
[----:B-----5:R-:W-:-:S04]  /*0f80*/  FADD R0, R0, R15 ;  /* 0x0000000f00007221 */ /* 0x020fc80000000000 */
[----:B------:R-:W-:-:S04]  /*0f90*/  FADD R0, R0, R17 ;  /* 0x0000001100007221 */ /* 0x000fc80000000000 */
[----:B------:R-:W-:-:S05]  /*0fa0*/  FADD R0, R0, R19 ;  /* 0x0000001300007221 */ /* 0x000fca0000000000 */
[----:B------:R-:W-:-:S15]  /*0fb0*/  R2UR UR5, R0 ;  /* 0x00000000000572ca */ /* 0x000fde00000e0000 */
.L_x_30:
        /* <DEDUP_REMOVED lines=10> */
[----:B------:R-:W3:Y:S01]  /*1060*/  LDS R11, [UR9+0xc] ;  /* 0x00000c09ff0b7984 */ /* 0x000ee20008000800 */
[----:B0-----:R-:W-:-:S04]  /*1070*/  FADD R0, R0, UR5 ;  /* 0x0000000500007e21 */ /* 0x001fc80008000000 */
[----:B-1----:R-:W-:-:S04]  /*1080*/  FADD R0, R0, R3 ;  /* 0x0000000300007221 */ /* 0x002fc80000000000 */
[----:B--2---:R-:W-:-:S04]  /*1090*/  FADD R0, R0, R9 ;  /* 0x0000000900007221 */ /* 0x004fc80000000000 */
[----:B---3--:R-:W-:-:S05]  /*10a0*/  FADD R0, R0, R11 ;  /* 0x0000000b00007221 */ /* 0x008fca0000000000 */
[----:B------:R-:W-:-:S15]  /*10b0*/  R2UR UR5, R0 ;  /* 0x00000000000572ca */ /* 0x000fde00000e0000 */
.L_x_31:
[----:B------:R-:W-:Y:S05]  /*10c0*/  BRA.U !UP1, `(.L_x_29) ;  /* 0x00000001093c7547 */ /* 0x000fea000b800000 */
[----:B------:R-:W-:Y:S02]  /*10d0*/  ULEA UR4, UR4, UR13, 0x2 ;  /* 0x0000000d04047291 */ /* 0x000fe4000f8e10ff */
[----:B------:R-:W-:-:S07]  /*10e0*/  UISETP.NE.AND UP0, UPT, UR12, 0x1, UPT ;  /* 0x000000010c00788c */ /* 0x000fce000bf05270 */
[----:B------:R-:W0:Y:S02]  /*10f0*/  LDS R0, [UR4] ;  /* 0x00000004ff007984 */ /* 0x000e240008000800 */
[----:B0-----:R-:W-:-:S05]  /*1100*/  FADD R0, R0, UR5 ;  /* 0x0000000500007e21 */ /* 0x001fca0008000000 */
[----:B------:R-:W-:Y:S01]  /*1110*/  R2UR UR5, R0 ;  /* 0x00000000000572ca */ /* 0x000fe200000e0000 */
[----:B------:R-:W-:-:S14]  /*1120*/  BRA.U !UP0, `(.L_x_29) ;  /* 0x0000000108247547 */ /* 0x000fdc000b800000 */
[----:B------:R-:W-:Y:S01]  /*1130*/  UISETP.NE.AND UP0, UPT, UR12, 0x2, UPT ;  /* 0x000000020c00788c */ /* 0x000fe2000bf05270 */
[----:B------:R-:W0:Y:S05]  /*1140*/  LDS R0, [UR4+0x4] ;  /* 0x00000404ff007984 */ /* 0x000e2a0008000800 */
[----:B------:R-:W-:-:S13]  /*1150*/  PLOP3.LUT P0, PT, PT, PT, UP0, 0x80, 0x8 ;  /* 0x000000000008781c */ /* 0x000fda0003f0f008 */
[----:B------:R-:W1:Y:S01]  /*1160*/  @P0 LDS R3, [UR4+0x8] ;  /* 0x00000804ff030984 */ /* 0x000e620008000800 */
[----:B0-----:R-:W-:-:S05]  /*1170*/  FADD R0, R0, UR5 ;  /* 0x0000000500007e21 */ /* 0x001fca0008000000 */
[----:B------:R-:W-:-:S13]  /*1180*/  R2UR UR5, R0 ;  /* 0x00000000000572ca */ /* 0x000fda00000e0000 */
[----:B-1----:R-:W-:-:S05]  /*1190*/  @P0 FADD R3, R3, UR5 ;  /* 0x0000000503030e21 */ /* 0x002fca0008000000 */
[----:B------:R-:W-:-:S13]  /*11a0*/  @P0 R2UR UR4, R3 ;  /* 0x00000000030402ca */ /* 0x000fda00000e0000 */
[----:B------:R-:W-:-:S05]  /*11b0*/  @UP0 UMOV UR5, UR4 ;  /* 0x0000000400050c82 */ /* 0x000fca0008000000 */
.L_x_29:
[----:B------:R-:W0:Y:S01]  /*11c0*/  S2UR UR9, SR_CgaCtaId ;  /* 0x00000000000979c3 */ /* 0x000e220000008800 */
[----:B------:R-:W-:Y:S01]  /*11d0*/  UMOV UR4, 0x400 ;  /* 0x0000040000047882 */ /* 0x000fe20000000000 */
[----:B------:R-:W-:Y:S01]  /*11e0*/  IMAD.U32 R0, RZ, RZ, UR5 ;  /* 0x00000005ff007e24 */ /* 0x000fe2000f8e00ff */
[----:B0-----:R-:W-:-:S09]  /*11f0*/  ULEA UR4, UR9, UR4, 0x18 ;  /* 0x0000000409047291 */ /* 0x001fd2000f8ec0ff */
[----:B------:R0:W-:Y:S03]  /*1200*/  STS [UR4], R0 ;  /* 0x00000000ff007988 */ /* 0x0001e60008000804 */
.L_x_26:
[----:B------:R-:W-:Y:S05]  /*1210*/  BSYNC.RECONVERGENT B0 ;  /* 0x0000000000007941 */ /* 0x000fea0003800200 */
.L_x_25:
[----:B------:R-:W1:Y:S08]  /*1220*/  S2UR UR5, SR_CgaCtaId ;  /* 0x00000000000579c3 */ /* 0x000e700000008800 */
[----:B------:R-:W-:Y:S06]  /*1230*/  BAR.SYNC.DEFER_BLOCKING 0x0 ;  /* 0x0000000000007b1d */ /* 0x000fec0000010000 */
[----:B------:R-:W-:Y:S01]  /*1240*/  UMOV UR4, 0x400 ;  /* 0x0000040000047882 */ /* 0x000fe20000000000 */
[----:B------:R-:W-:Y:S01]  /*1250*/  BSSY.RECONVERGENT B0, `(.L_x_32) ;  /* 0x000000f000007945 */ /* 0x000fe20003800200 */
[----:B-1----:R-:W-:Y:S01]  /*1260*/  ULEA UR4, UR5, UR4, 0x18 ;  /* 0x0000000405047291 */ /* 0x002fe2000f8ec0ff */
[----:B0-----:R-:W-:Y:S08]  /*1270*/  LDS R0, [R7] ;  /* 0x0000000007007984 */ /* 0x001ff00000000800 */
[----:B------:R-:W0:Y:S02]  /*1280*/  LDS R3, [UR4] ;  /* 0x00000004ff037984 */ /* 0x000e240008000800 */
[----:B0-----:R-:W0:Y:S08]  /*1290*/  MUFU.RCP R8, R3 ;  /* 0x0000000300087308 */ /* 0x001e300000001000 */
[----:B------:R-:W1:Y:S01]  /*12a0*/  FCHK P0, R0, R3 ;  /* 0x0000000300007302 */ /* 0x000e620000000000 */
[----:B0-----:R-:W-:-:S04]  /*12b0*/  FFMA R9, -R3, R8, 1 ;  /* 0x3f80000003097423 */ /* 0x001fc80000000108 */
[----:B------:R-:W-:-:S04]  /*12c0*/  FFMA R9, R8, R9, R8 ;  /* 0x0000000908097223 */ /* 0x000fc80000000008 */
[----:B------:R-:W-:-:S04]  /*12d0*/  FFMA R8, R0, R9, RZ ;  /* 0x0000000900087223 */ /* 0x000fc800000000ff */
[----:B------:R-:W-:-:S04]  /*12e0*/  FFMA R10, -R3, R8, R0 ;  /* 0x00000008030a7223 */ /* 0x000fc80000000100 */
[----:B------:R-:W-:Y:S01]  /*12f0*/  FFMA R8, R9, R10, R8 ;  /* 0x0000000a09087223 */ /* 0x000fe20000000008 */
[----:B-1----:R-:W-:Y:S06]  /*1300*/  @!P0 BRA `(.L_x_33) ;  /* 0x00000000000c8947 */ /* 0x002fec0003800000 */
[----:B------:R-:W-:-:S07]  /*1310*/  MOV R8, 0x1330 ;  /* 0x0000133000087802 */ /* 0x000fce0000000f00 */
[----:B------:R-:W-:Y:S05]  /*1320*/  CALL.REL.NOINC `($__internal_2_$__cuda_sm3x_div_rn_noftz_f32_slowpath) ;  /* 0x0000000800f87944 */ /* 0x000fea0003c00000 */
[----:B------:R-:W-:-:S07]  /*1330*/  MOV R8, R0 ;  /* 0x0000000000087202 */ /* 0x000fce0000000f00 */
.L_x_33:
[----:B------:R-:W-:Y:S05]  /*1340*/  BSYNC.RECONVERGENT B0 ;  /* 0x0000000000007941 */ /* 0x000fea0003800200 */
.L_x_32:
[----:B------:R0:W-:Y:S01]  /*1350*/  STS [R7], R8 ;  /* 0x0000000807007388 */ /* 0x0001e20000000800 */
[----:B------:R-:W-:Y:S01]  /*1360*/  BSSY.RECONVERGENT B0, `(.L_x_34) ;  /* 0x0000031000007945 */ /* 0x000fe20003800200 */
[----:B------:R-:W-:Y:S06]  /*1370*/  BAR.SYNC.DEFER_BLOCKING 0x0 ;  /* 0x0000000000007b1d */ /* 0x000fec0000010000 */
[----:B------:R-:W-:Y:S05]  /*1380*/  @P2 BRA `(.L_x_35) ;  /* 0x0000000000b82947 */ /* 0x000fea0003800000 */
[----:B------:R-:W2:Y:S01]  /*1390*/  LDG.E.64 R10, desc[UR14][R4.64] ;  /* 0x0000000e040a7981 */ /* 0x000ea2000c1e1b00 */
[----:B------:R-:W1:Y:S03]  /*13a0*/  LDCU UR9, c[0x0][0x38c] ;  /* 0x00007180ff0977ac */ /* 0x000e660008000800 */
[----:B0-----:R-:W3:Y:S04]  /*13b0*/  LDG.E.64 R8, desc[UR14][R4.64+0x10] ;  /* 0x0000100e04087981 */ /* 0x001ee8000c1e1b00 */
[----:B------:R-:W4:Y:S01]  /*13c0*/  LDG.E.64 R12, desc[UR14][R4.64+0x8] ;  /* 0x0000080e040c7981 */ /* 0x000f22000c1e1b00 */
[----:B------:R-:W-:Y:S01]  /*13d0*/  UMOV UR4, URZ ;  /* 0x000000ff00047c82 */ /* 0x000fe20008000000 */
[----:B--2---:R-:W-:-:S02]  /*13e0*/  SHF.R.U32.HI R0, RZ, 0x2, R11 ;  /* 0x00000002ff007819 */ /* 0x004fc4000001160b */
[----:B------:R-:W-:Y:S02]  /*13f0*/  IADD3 R10, PT, PT, R10, 0x587c5, RZ ;  /* 0x000587c50a0a7810 */ /* 0x000fe40007ffe0ff */
[----:B------:R-:W-:Y:S01]  /*1400*/  LOP3.LUT R0, R0, R11, RZ, 0x3c, !PT ;  /* 0x0000000b00007212 */ /* 0x000fe200078e3cff */
[----:B---3--:R-:W-:Y:S02]  /*1410*/  IMAD.SHL.U32 R3, R9, 0x10, RZ ;  /* 0x0000001009037824 */ /* 0x008fe400078e00ff */
[----:B------:R-:W-:Y:S01]  /*1420*/  IMAD.MOV.U32 R15, RZ, RZ, R8 ;  /* 0x000000ffff0f7224 */ /* 0x000fe200078e0008 */
[----:B----4-:R-:W-:Y:S01]  /*1430*/  MOV R14, R13 ;  /* 0x0000000d000e7202 */ /* 0x010fe20000000f00 */
[----:B------:R-:W-:-:S04]  /*1440*/  IMAD.SHL.U32 R11, R0, 0x2, RZ ;  /* 0x00000002000b7824 */ /* 0x000fc800078e00ff */
[----:B------:R0:W-:Y:S01]  /*1450*/  STG.E.64 desc[UR14][R4.64+0x8], R14 ;  /* 0x0000080e04007986 */ /* 0x0001e2000c101b0e */
[----:B------:R-:W-:Y:S01]  /*1460*/  LOP3.LUT R0, R0, R11, R3, 0x96, !PT ;  /* 0x0000000b00007212 */ /* 0x000fe200078e9603 */
[----:B------:R-:W-:Y:S02]  /*1470*/  IMAD.MOV.U32 R11, RZ, RZ, R12 ;  /* 0x000000ffff0b7224 */ /* 0x000fe400078e000c */
[----:B------:R-:W-:Y:S02]  /*1480*/  HFMA2 R3, -RZ, RZ, 0.1171875, 0 ;  /* 0x2f800000ff037431 */ /* 0x000fe400000001ff */
[----:B------:R-:W-:Y:S01]  /*1490*/  IMAD.MOV.U32 R12, RZ, RZ, R9 ;  /* 0x000000ffff0c7224 */ /* 0x000fe200078e0009 */
[----:B------:R-:W-:Y:S01]  /*14a0*/  LOP3.LUT R13, R0, R9, RZ, 0x3c, !PT ;  /* 0x00000009000d7212 */ /* 0x000fe200078e3cff */
[----:B------:R0:W-:Y:S04]  /*14b0*/  STG.E.64 desc[UR14][R4.64], R10 ;  /* 0x0000000a04007986 */ /* 0x0001e8000c101b0e */
[----:B------:R-:W-:Y:S01]  /*14c0*/  IMAD.IADD R0, R13, 0x1, R10 ;  /* 0x000000010d007824 */ /* 0x000fe200078e020a */
[----:B------:R0:W-:Y:S04]  /*14d0*/  STG.E.64 desc[UR14][R4.64+0x10], R12 ;  /* 0x0000100c04007986 */ /* 0x0001e8000c101b0e */
[----:B------:R-:W-:-:S05]  /*14e0*/  I2FP.F32.U32 R0, R0 ;  /* 0x0000000000007245 */ /* 0x000fca0000201000 */
[----:B------:R-:W-:Y:S01]  /*14f0*/  FFMA R0, R0, R3, 1.1641532182693481445e-10 ;  /* 0x2f00000000007423 */ /* 0x000fe20000000003 */
[----:B-1----:R-:W-:-:S07]  /*1500*/  IMAD.MOV.U32 R3, RZ, RZ, RZ ;  /* 0x000000ffff037224 */ /* 0x002fce00078e00ff */
.L_x_37:
[----:B------:R-:W-:-:S09]  /*1510*/  ULEA UR5, UR4, UR13, 0x2 ;  /* 0x0000000d04057291 */ /* 0x000fd2000f8e10ff */
[----:B------:R-:W1:Y:S02]  /*1520*/  LDS R8, [UR5] ;  /* 0x00000005ff087984 */ /* 0x000e640008000800 */
[----:B-1----:R-:W-:Y:S01]  /*1530*/  FADD R3, R8, R3 ;  /* 0x0000000308037221 */ /* 0x002fe20000000000 */
[----:B------:R-:W-:-:S04]  /*1540*/  IMAD.U32 R8, RZ, RZ, UR4 ;  /* 0x00000004ff087e24 */ /* 0x000fc8000f8e00ff */
[----:B------:R-:W-:-:S13]  /*1550*/  FSETP.GTU.AND P0, PT, R0, R3, PT ;  /* 0x000000030000720b */ /* 0x000fda0003f0c000 */
[----:B------:R-:W-:Y:S05]  /*1560*/  @!P0 BRA `(.L_x_36) ;  /* 0x0000000000108947 */ /* 0x000fea0003800000 */
[----:B------:R-:W-:-:S04]  /*1570*/  UIADD3 UR4, UPT, UPT, UR4, 0x1, URZ ;  /* 0x0000000104047890 */ /* 0x000fc8000fffe0ff */
[----:B------:R-:W-:-:S09]  /*1580*/  UISETP.NE.AND UP0, UPT, UR4, UR9, UPT ;  /* 0x000000090400728c */ /* 0x000fd2000bf05270 */
[----:B------:R-:W-:Y:S05]  /*1590*/  BRA.U UP0, `(.L_x_37) ;  /* 0xfffffffd00dc7547 */ /* 0x000fea000b83ffff */
[----:B------:R-:W-:-:S07]  /*15a0*/  MOV R8, 0xffffffff ;  /* 0xffffffff00087802 */ /* 0x000fce0000000f00 */
.L_x_36:
[----:B------:R-:W-:-:S04]  /*15b0*/  FSETP.GT.AND P0, PT, R0, R3, PT ;  /* 0x000000030000720b */ /* 0x000fc80003f04000 */
[----:B------:R-:W-:-:S13]  /*15c0*/  ISETP.NE.OR P0, PT, R8, -0x1, !P0 ;  /* 0xffffffff0800780c */ /* 0x000fda0004705670 */
[----:B------:R-:W-:Y:S05]  /*15d0*/  @P0 BRA `(.L_x_38) ;  /* 0x0000000000180947 */ /* 0x000fea0003800000 */
[----:B------:R-:W1:Y:S02]  /*15e0*/  LDC R0, c[0x0][0x38c] ;  /* 0x0000e300ff007b82 */ /* 0x000e640000000800 */
.L_x_39:
[----:B-1----:R1:W2:Y:S01]  /*15f0*/  LDS.U8 R3, [R0+UR16+-0x1] ;  /* 0xffffff1000037984 */ /* 0x0022a20008000000 */
[----:B------:R-:W-:-:S04]  /*1600*/  VIADD R8, R0, 0xffffffff ;  /* 0xffffffff00087836 */ /* 0x000fc80000000000 */
[----:B-1----:R-:W-:Y:S01]  /*1610*/  IMAD.MOV.U32 R0, RZ, RZ, R8 ;  /* 0x000000ffff007224 */ /* 0x002fe200078e0008 */
[----:B--2---:R-:W-:-:S13]  /*1620*/  ISETP.NE.AND P0, PT, R3, RZ, PT ;  /* 0x000000ff0300720c */ /* 0x004fda0003f05270 */
[----:B------:R-:W-:Y:S05]  /*1630*/  @P0 BRA `(.L_x_39) ;  /* 0xfffffffc00ec0947 */ /* 0x000fea000383ffff */
.L_x_38:
[----:B------:R-:W-:Y:S01]  /*1640*/  HFMA2 R0, -RZ, RZ, 0, 5.9604644775390625e-08 ;  /* 0x00000001ff007431 */ /* 0x000fe200000001ff */
[----:B------:R1:W-:Y:S04]  /*1650*/  STS [UR17], R8 ;  /* 0x00000008ff007988 */ /* 0x0003e80008000811 */
[----:B------:R1:W-:Y:S02]  /*1660*/  STS.U8 [R8+UR16], R0 ;  /* 0x0000000008007988 */ /* 0x0003e40008000010 */
.L_x_35:
[----:B------:R-:W-:Y:S05]  /*1670*/  BSYNC.RECONVERGENT B0 ;  /* 0x0000000000007941 */ /* 0x000fea0003800200 */
.L_x_34:
[----:B------:R-:W2:Y:S01]  /*1680*/  LDCU UR9, c[0x0][0x38c] ;  /* 0x00007180ff0977ac */ /* 0x000ea20008000800 */
[----:B------:R-:W-:Y:S02]  /*1690*/  UIADD3 UR4, UPT, UPT, UR8, 0x1, URZ ;  /* 0x0000000108047890 */ /* 0x000fe4000fffe0ff */
[----:B--2---:R-:W-:-:S04]  /*16a0*/  UIADD3 UR5, UPT, UPT, UR9, -0x2, URZ ;  /* 0xfffffffe09057890 */ /* 0x004fc8000fffe0ff */
[----:B------:R-:W-:-:S03]  /*16b0*/  UISETP.NE.AND UP0, UPT, UR8, UR5, UPT ;  /* 0x000000050800728c */ /* 0x000fc6000bf05270 */
[----:B------:R-:W-:Y:S01]  /*16c0*/  UMOV UR8, UR4 ;  /* 0x0000000400087c82 */ /* 0x000fe20008000000 */
[----:B------:R-:W-:Y:S06]  /*16d0*/  BAR.SYNC.DEFER_BLOCKING 0x0 ;  /* 0x0000000000007b1d */ /* 0x000fec0000010000 */
[----:B------:R-:W-:Y:S05]  /*16e0*/  BRA.U UP0, `(.L_x_40) ;  /* 0xfffffff100047547 */ /* 0x000fea000b83ffff */
.L_x_20:
[----:B------:R-:W-:-:S13]  /*16f0*/  ISETP.NE.AND P0, PT, R2, RZ, PT ;  /* 0x000000ff0200720c */ /* 0x000fda0003f05270 */
[----:B------:R-:W-:Y:S05]  /*1700*/  @P0 EXIT ;  /* 0x000000000000094d */ /* 0x000fea0003800000 */
[----:B-1----:R-:W-:-:S07]  /*1710*/  IMAD.MOV.U32 R0, RZ, RZ, RZ ;  /* 0x000000ffff007224 */ /* 0x002fce00078e00ff */
.L_x_41:
[----:B------:R-:W1:Y:S02]  /*1720*/  LDS.U8 R2, [R0+UR16] ;  /* 0x0000001000027984 */ /* 0x000e640008000000 */
[----:B-1----:R-:W-:Y:S01]  /*1730*/  ISETP.NE.AND P0, PT, R2, RZ, PT ;  /* 0x000000ff0200720c */ /* 0x002fe20003f05270 */
[----:B------:R-:W-:Y:S01]  /*1740*/  IMAD.MOV.U32 R2, RZ, RZ, R0 ;  /* 0x000000ffff027224 */ /* 0x000fe200078e0000 */
[----:B------:R-:W-:-:S11]  /*1750*/  IADD3 R0, PT, PT, R0, 0x1, RZ ;  /* 0x0000000100007810 */ /* 0x000fd60007ffe0ff */
[----:B------:R-:W-:Y:S05]  /*1760*/  @P0 BRA `(.L_x_41) ;  /* 0xfffffffc00ec0947 */ /* 0x000fea000383ffff */
[----:B------:R-:W-:Y:S01]  /*1770*/  UISETP.GE.AND UP0, UPT, UR9, 0x1, UPT ;  /* 0x000000010900788c */ /* 0x000fe2000bf06270 */
[----:B------:R1:W-:Y:S05]  /*1780*/  STS [UR13+-0x4], R2 ;  /* 0xfffffc02ff007988 */ /* 0x0003ea000800080d */
[----:B------:R-:W-:-:S13]  /*1790*/  PLOP3.LUT P0, PT, PT, PT, UP0, 0x80, 0x8 ;  /* 0x000000000008781c */ /* 0x000fda0003f0f008 */
[----:B-1----:R-:W-:Y:S05]  /*17a0*/  @!P0 EXIT ;  /* 0x000000000000894d */ /* 0x002fea0003800000 */
[----:B------:R-:W-:Y:S02]  /*17b0*/  UISETP.GE.U32.AND UP0, UPT, UR9, 0x8, UPT ;  /* 0x000000080900788c */ /* 0x000fe4000bf06070 */
[----:B------:R-:W-:Y:S01]  /*17c0*/  IMAD R6, R6, UR9, RZ ;  /* 0x0000000906067c24 */ /* 0x000fe2000f8e02ff */
[----:B------:R-:W-:Y:S01]  /*17d0*/  ULOP3.LUT UR8, UR9, 0x7, URZ, 0xc0, !UPT ;  /* 0x0000000709087892 */ /* 0x000fe2000f8ec0ff */
[----:B------:R-:W-:-:S05]  /*17e0*/  UMOV UR4, URZ ;  /* 0x000000ff00047c82 */ /* 0x000fca0008000000 */
[----:B------:R-:W-:Y:S06]  /*17f0*/  BRA.U !UP0, `(.L_x_42) ;  /* 0x0000000108647547 */ /* 0x000fec000b800000 */
[----:B0-----:R-:W0:Y:S01]  /*1800*/  LDC.64 R2, c[0x0][0x3a8] ;  /* 0x0000ea00ff027b82 */ /* 0x001e220000000a00 */
[----:B------:R-:W-:Y:S02]  /*1810*/  ULOP3.LUT UR4, UR9, 0x7ffffff8, URZ, 0xc0, !UPT ;  /* 0x7ffffff809047892 */ /* 0x000fe4000f8ec0ff */
[----:B------:R-:W-:Y:S02]  /*1820*/  UIADD3 UR7, UPT, UPT, UR6, 0x10, URZ ;  /* 0x0000001006077890 */ /* 0x000fe4000fffe0ff */
[----:B------:R-:W-:Y:S01]  /*1830*/  UIADD3 UR5, UPT, UPT, -UR4, URZ, URZ ;  /* 0x000000ff04057290 */ /* 0x000fe2000fffe1ff */
[----:B0-----:R-:W-:-:S03]  /*1840*/  IMAD.WIDE.U32 R2, R6, 0x4, R2 ;  /* 0x0000000406027825 */ /* 0x001fc600078e0002 */
[----:B------:R-:W-:-:S05]  /*1850*/  IADD3 R0, P0, PT, R2, 0x10, RZ ;  /* 0x0000001002007810 */ /* 0x000fca0007f1e0ff */
[----:B------:R-:W-:-:S08]  /*1860*/  IMAD.X R5, RZ, RZ, R3, P0 ;  /* 0x000000ffff057224 */ /* 0x000fd000000e0603 */
.L_x_43:
[----:B--2---:R-:W0:Y:S01]  /*1870*/  LDS.128 R8, [UR7+-0x10] ;  /* 0xfffff007ff087984 */ /* 0x004e220008000c00 */
[----:B------:R-:W-:Y:S01]  /*1880*/  IMAD.MOV.U32 R2, RZ, RZ, R0 ;  /* 0x000000ffff027224 */ /* 0x000fe200078e0000 */
[----:B------:R-:W-:Y:S01]  /*1890*/  MOV R3, R5 ;  /* 0x0000000500037202 */ /* 0x000fe20000000f00 */
[----:B------:R-:W-:Y:S01]  /*18a0*/  UIADD3 UR5, UPT, UPT, UR5, 0x8, URZ ;  /* 0x0000000805057890 */ /* 0x000fe2000fffe0ff */
[----:B------:R-:W1:Y:S01]  /*18b0*/  LDS.128 R12, [UR7] ;  /* 0x00000007ff0c7984 */ /* 0x000e620008000c00 */
[----:B------:R-:W-:Y:S01]  /*18c0*/  UIADD3 UR7, UPT, UPT, UR7, 0x20, URZ ;  /* 0x0000002007077890 */ /* 0x000fe2000fffe0ff */
[----:B------:R-:W-:Y:S01]  /*18d0*/  IADD3 R0, P0, PT, R2, 0x20, RZ ;  /* 0x0000002002007810 */ /* 0x000fe20007f1e0ff */
[----:B------:R-:W-:-:S04]  /*18e0*/  UISETP.NE.AND UP0, UPT, UR5, URZ, UPT ;  /* 0x000000ff0500728c */ /* 0x000fc8000bf05270 */
[----:B------:R-:W-:Y:S01]  /*18f0*/  IMAD.X R5, RZ, RZ, R3, P0 ;  /* 0x000000ffff057224 */ /* 0x000fe200000e0603 */
[----:B0-----:R2:W-:Y:S04]  /*1900*/  STG.E desc[UR14][R2.64+-0x10], R8 ;  /* 0xfffff00802007986 */ /* 0x0015e8000c10190e */
[----:B------:R2:W-:Y:S04]  /*1910*/  STG.E desc[UR14][R2.64+-0xc], R9 ;  /* 0xfffff40902007986 */ /* 0x0005e8000c10190e */
[----:B------:R2:W-:Y:S04]  /*1920*/  STG.E desc[UR14][R2.64+-0x8], R10 ;  /* 0xfffff80a02007986 */ /* 0x0005e8000c10190e */
[----:B------:R2:W-:Y:S04]  /*1930*/  STG.E desc[UR14][R2.64+-0x4], R11 ;  /* 0xfffffc0b02007986 */ /* 0x0005e8000c10190e */
[----:B-1----:R2:W-:Y:S04]  /*1940*/  STG.E desc[UR14][R2.64], R12 ;  /* 0x0000000c02007986 */ /* 0x0025e8000c10190e */
[----:B------:R2:W-:Y:S04]  /*1950*/  STG.E desc[UR14][R2.64+0x4], R13 ;  /* 0x0000040d02007986 */ /* 0x0005e8000c10190e */
[----:B------:R2:W-:Y:S04]  /*1960*/  STG.E desc[UR14][R2.64+0x8], R14 ;  /* 0x0000080e02007986 */ /* 0x0005e8000c10190e */
[----:B------:R2:W-:Y:S01]  /*1970*/  STG.E desc[UR14][R2.64+0xc], R15 ;  /* 0x00000c0f02007986 */ /* 0x0005e2000c10190e */
[----:B------:R-:W-:Y:S05]  /*1980*/  BRA.U UP0, `(.L_x_43) ;  /* 0xfffffffd00b87547 */ /* 0x000fea000b83ffff */
.L_x_42:
[----:B------:R-:W-:-:S13]  /*1990*/  ISETP.NE.AND P0, PT, RZ, UR8, PT ;  /* 0x00000008ff007c0c */ /* 0x000fda000bf05270 */
[----:B------:R-:W-:Y:S05]  /*19a0*/  @!P0 EXIT ;  /* 0x000000000000894d */ /* 0x000fea0003800000 */
[----:B------:R-:W-:Y:S02]  /*19b0*/  UISETP.GE.U32.AND UP0, UPT, UR8, 0x4, UPT ;  /* 0x000000040800788c */ /* 0x000fe4000bf06070 */
[----:B------:R-:W-:-:S07]  /*19c0*/  ULOP3.LUT UR7, UR9, 0x3, URZ, 0xc0, !UPT ;  /* 0x0000000309077892 */ /* 0x000fce000f8ec0ff */
[----:B------:R-:W-:Y:S05]  /*19d0*/  BRA.U !UP0, `(.L_x_44) ;  /* 0x0000000108407547 */ /* 0x000fea000b800000 */
[----:B------:R-:W-:Y:S01]  /*19e0*/  ULEA UR5, UR4, UR6, 0x2 ;  /* 0x0000000604057291 */ /* 0x000fe2000f8e10ff */
[----:B0-2---:R-:W0:Y:S01]  /*19f0*/  LDC.64 R12, c[0x0][0x3a8] ;  /* 0x0000ea00ff0c7b82 */ /* 0x005e220000000a00 */
[C---:B------:R-:W-:Y:S01]  /*1a00*/  IADD3 R0, P0, PT, R6.reuse, UR4, RZ ;  /* 0x0000000406007c10 */ /* 0x040fe2000ff1e0ff */
[----:B------:R-:W-:Y:S01]  /*1a10*/  VIADD R5, R6, UR4 ;  /* 0x0000000406057c36 */ /* 0x000fe20008000000 */
[----:B------:R-:W-:Y:S02]  /*1a20*/  UIADD3 UR4, UPT, UPT, UR4, 0x4, URZ ;  /* 0x0000000404047890 */ /* 0x000fe4000fffe0ff */
[----:B------:R-:W-:-:S03]  /*1a30*/  IADD3.X R7, PT, PT, RZ, RZ, RZ, P0, !PT ;  /* 0x000000ffff077210 */ /* 0x000fc600007fe4ff */
[----:B------:R-:W1:Y:S01]  /*1a40*/  LDS.64 R8, [UR5] ;  /* 0x00000005ff087984 */ /* 0x000e620008000a00 */
[----:B------:R-:W2:Y:S03]  /*1a50*/  LDC.64 R2, c[0x0][0x3a8] ;  /* 0x0000ea00ff027b82 */ /* 0x000ea60000000a00 */
[----:B------:R-:W3:Y:S01]  /*1a60*/  LDS.64 R10, [UR5+0x8] ;  /* 0x00000805ff0a7984 */ /* 0x000ee20008000a00 */
[----:B0-----:R-:W-:Y:S01]  /*1a70*/  LEA R4, P0, R0, R12, 0x2 ;  /* 0x0000000c00047211 */ /* 0x001fe200078010ff */
[----:B--2---:R-:W-:-:S03]  /*1a80*/  IMAD.WIDE.U32 R2, R5, 0x4, R2 ;  /* 0x0000000405027825 */ /* 0x004fc600078e0002 */
[----:B------:R-:W-:Y:S02]  /*1a90*/  LEA.HI.X R5, R0, R13, R7, 0x2, P0 ;  /* 0x0000000d00057211 */ /* 0x000fe400000f1407 */
[----:B-1----:R1:W-:Y:S04]  /*1aa0*/  STG.E desc[UR14][R2.64], R8 ;  /* 0x0000000802007986 */ /* 0x0023e8000c10190e */
[----:B------:R1:W-:Y:S04]  /*1ab0*/  STG.E desc[UR14][R4.64+0x4], R9 ;  /* 0x0000040904007986 */ /* 0x0003e8000c10190e */
[----:B---3--:R1:W-:Y:S04]  /*1ac0*/  STG.E desc[UR14][R4.64+0x8], R10 ;  /* 0x0000080a04007986 */ /* 0x0083e8000c10190e */
[----:B------:R1:W-:Y:S02]  /*1ad0*/  STG.E desc[UR14][R4.64+0xc], R11 ;  /* 0x00000c0b04007986 */ /* 0x0003e4000c10190e */
.L_x_44:
[----:B------:R-:W-:-:S13]  /*1ae0*/  ISETP.NE.AND P0, PT, RZ, UR7, PT ;  /* 0x00000007ff007c0c */ /* 0x000fda000bf05270 */
[----:B------:R-:W-:Y:S05]  /*1af0*/  @!P0 EXIT ;  /* 0x000000000000894d */ /* 0x000fea0003800000 */
[----:B------:R-:W-:-:S09]  /*1b00*/  UISETP.NE.AND UP0, UPT, UR7, 0x1, UPT ;  /* 0x000000010700788c */ /* 0x000fd2000bf05270 */
[----:B------:R-:W-:Y:S05]  /*1b10*/  BRA.U !UP0, `(.L_x_45) ;  /* 0x0000000108347547 */ /* 0x000fea000b800000 */
[----:B------:R-:W-:Y:S01]  /*1b20*/  ULEA UR5, UR4, UR6, 0x2 ;  /* 0x0000000604057291 */ /* 0x000fe2000f8e10ff */
[----:B012---:R-:W0:Y:S01]  /*1b30*/  LDC.64 R10, c[0x0][0x3a8] ;  /* 0x0000ea00ff0a7b82 */ /* 0x007e220000000a00 */
[C---:B------:R-:W-:Y:S01]  /*1b40*/  IADD3 R0, P0, PT, R6.reuse, UR4, RZ ;  /* 0x0000000406007c10 */ /* 0x040fe2000ff1e0ff */
[----:B------:R-:W-:Y:S01]  /*1b50*/  VIADD R5, R6, UR4 ;  /* 0x0000000406057c36 */ /* 0x000fe20008000000 */
[----:B------:R-:W-:-:S03]  /*1b60*/  UIADD3 UR4, UPT, UPT, UR4, 0x2, URZ ;  /* 0x0000000204047890 */ /* 0x000fc6000fffe0ff */
[----:B------:R-:W-:Y:S02]  /*1b70*/  IMAD.X R7, RZ, RZ, RZ, P0 ;  /* 0x000000ffff077224 */ /* 0x000fe400000e06ff */
[----:B------:R-:W1:Y:S01]  /*1b80*/  LDS.64 R8, [UR5] ;  /* 0x00000005ff087984 */ /* 0x000e620008000a00 */
[----:B------:R-:W2:Y:S01]  /*1b90*/  LDC.64 R2, c[0x0][0x3a8] ;  /* 0x0000ea00ff027b82 */ /* 0x000ea20000000a00 */
[----:B0-----:R-:W-:Y:S01]  /*1ba0*/  LEA R4, P0, R0, R10, 0x2 ;  /* 0x0000000a00047211 */ /* 0x001fe200078010ff */
[----:B--2---:R-:W-:-:S03]  /*1bb0*/  IMAD.WIDE.U32 R2, R5, 0x4, R2 ;  /* 0x0000000405027825 */ /* 0x004fc600078e0002 */
[----:B------:R-:W-:Y:S02]  /*1bc0*/  LEA.HI.X R5, R0, R11, R7, 0x2, P0 ;  /* 0x0000000b00057211 */ /* 0x000fe400000f1407 */
[----:B-1----:R3:W-:Y:S04]  /*1bd0*/  STG.E desc[UR14][R2.64], R8 ;  /* 0x0000000802007986 */ /* 0x0027e8000c10190e */
[----:B------:R3:W-:Y:S03]  /*1be0*/  STG.E desc[UR14][R4.64+0x4], R9 ;  /* 0x0000040904007986 */ /* 0x0007e6000c10190e */
.L_x_45:
[----:B------:R-:W-:-:S04]  /*1bf0*/  ULOP3.LUT UR5, UR9, 0x1, URZ, 0xc0, !UPT ;  /* 0x0000000109057892 */ /* 0x000fc8000f8ec0ff */
[----:B------:R-:W-:-:S06]  /*1c00*/  UISETP.NE.U32.AND UP0, UPT, UR5, 0x1, UPT ;  /* 0x000000010500788c */ /* 0x000fcc000bf05070 */
[----:B------:R-:W-:-:S13]  /*1c10*/  PLOP3.LUT P0, PT, PT, PT, UP0, 0x80, 0x8 ;  /* 0x000000000008781c */ /* 0x000fda0003f0f008 */
[----:B------:R-:W-:Y:S05]  /*1c20*/  @P0 EXIT ;  /* 0x000000000000094d */ /* 0x000fea0003800000 */
[----:B------:R-:W-:Y:S01]  /*1c30*/  ULEA UR5, UR4, UR6, 0x2 ;  /* 0x0000000604057291 */ /* 0x000fe2000f8e10ff */
[----:B0123--:R-:W0:Y:S01]  /*1c40*/  LDC.64 R2, c[0x0][0x3a8] ;  /* 0x0000ea00ff027b82 */ /* 0x00fe220000000a00 */
[----:B------:R-:W-:-:S07]  /*1c50*/  IADD3 R7, PT, PT, R6, UR4, RZ ;  /* 0x0000000406077c10 */ /* 0x000fce000fffe0ff */
[----:B------:R-:W1:Y:S01]  /*1c60*/  LDS R5, [UR5] ;  /* 0x00000005ff057984 */ /* 0x000e620008000800 */
[----:B0-----:R-:W-:-:S05]  /*1c70*/  IMAD.WIDE.U32 R2, R7, 0x4, R2 ;  /* 0x0000000407027825 */ /* 0x001fca00078e0002 */
[----:B-1----:R-:W-:Y:S01]  /*1c80*/  STG.E desc[UR14][R2.64], R5 ;  /* 0x0000000502007986 */ /* 0x002fe2000c10190e */
[----:B------:R-:W-:Y:S05]  /*1c90*/  EXIT ;  /* 0x000000000000794d */ /* 0x000fea0003800000 */
        .weak           $__internal_1_$__cuda_sm20_dblrcp_rn_slowpath_v3
        .type           $__internal_1_$__cuda_sm20_dblrcp_rn_slowpath_v3,@function
        .size           $__internal_1_$__cuda_sm20_dblrcp_rn_slowpath_v3,($__internal_2_$__cuda_sm3x_div_rn_noftz_f32_slowpath - $__internal_1_$__cuda_sm20_dblrcp_rn_slowpath_v3)
$__internal_1_$__cuda_sm20_dblrcp_rn_slowpath_v3:
[----:B------:R-:W-:Y:S01]  /*1ca0*/  DSETP.GTU.AND P0, PT, |R8|, +INF , PT ;  /* 0x7ff000000800742a */ /* 0x000fe20003f0c200 */
[----:B------:R-:W-:-:S13]  /*1cb0*/  BSSY.RECONVERGENT B2, `(.L_x_46) ;  /* 0x0000023000027945 */ /* 0x000fda0003800200 */
        /* <DEDUP_REMOVED lines=9> */
[----:B------:R-:W-:Y:S01]  /*1d50*/  IADD3 R13, PT, PT, R9, -0x3fe00000, RZ ;  /* 0xc0200000090d7810 */ /* 0x000fe20007ffe0ff */
[----:B------:R-:W-:-:S03]  /*1d60*/  IMAD.MOV.U32 R12, RZ, RZ, R8 ;  /* 0x000000ffff0c7224 */ /* 0x000fc600078e0008 */
        /* <DEDUP_REMOVED lines=11> */
.L_x_49:
        /* <DEDUP_REMOVED lines=10> */
.L_x_47:
[----:B------:R-:W-:Y:S02]  /*1ec0*/  LOP3.LUT R13, R9, 0x80000, RZ, 0xfc, !PT ;  /* 0x00080000090d7812 */ /* 0x000fe400078efcff */
[----:B------:R-:W-:-:S07]  /*1ed0*/  MOV R12, R8 ;  /* 0x00000008000c7202 */ /* 0x000fce0000000f00 */
.L_x_48:
[----:B------:R-:W-:Y:S05]  /*1ee0*/  BSYNC.RECONVERGENT B2 ;  /* 0x0000000000027941 */ /* 0x000fea0003800200 */
.L_x_46:
[----:B------:R-:W-:-:S04]  /*1ef0*/  IMAD.MOV.U32 R11, RZ, RZ, 0x0 ;  /* 0x00000000ff0b7424 */ /* 0x000fc800078e00ff */
[----:B------:R-:W-:Y:S05]  /*1f00*/  RET.REL.NODEC R10 `(_Z25tour_konstruktions_kernelP17curandStateXORWOWiiffPiPfS1_) ;  /* 0xffffffe00a3c7950 */ /* 0x000fea0003c3ffff */
        .weak           $__internal_2_$__cuda_sm3x_div_rn_noftz_f32_slowpath
        .type           $__internal_2_$__cuda_sm3x_div_rn_noftz_f32_slowpath,@function
        .size           $__internal_2_$__cuda_sm3x_div_rn_noftz_f32_slowpath,(.L_x_71 - $__internal_2_$__cuda_sm3x_div_rn_noftz_f32_slowpath)
$__internal_2_$__cuda_sm3x_div_rn_noftz_f32_slowpath:
[--C-:B------:R-:W-:Y:S01]  /*1f10*/  SHF.R.U32.HI R10, RZ, 0x17, R3.reuse ;  /* 0x00000017ff0a7819 */ /* 0x100fe20000011603 */
[----:B------:R-:W-:Y:S01]  /*1f20*/  BSSY.RECONVERGENT B1, `(.L_x_50) ;  /* 0x0000064000017945 */ /* 0x000fe20003800200 */
[--C-:B------:R-:W-:Y:S01]  /*1f30*/  SHF.R.U32.HI R9, RZ, 0x17, R0.reuse ;  /* 0x00000017ff097819 */ /* 0x100fe20000011600 */
[----:B------:R-:W-:Y:S01]  /*1f40*/  IMAD.MOV.U32 R12, RZ, RZ, R0 ;  /* 0x000000ffff0c7224 */ /* 0x000fe200078e0000 */
[----:B------:R-:W-:Y:S01]  /*1f50*/  LOP3.LUT R10, R10, 0xff, RZ, 0xc0, !PT ;  /* 0x000000ff0a0a7812 */ /* 0x000fe200078ec0ff */
[----:B------:R-:W-:Y:S01]  /*1f60*/  IMAD.MOV.U32 R13, RZ, RZ, R3 ;  /* 0x000000ffff0d7224 */ /* 0x000fe200078e0003 */
[----:B------:R-:W-:-:S03]  /*1f70*/  LOP3.LUT R11, R9, 0xff, RZ, 0xc0, !PT ;  /* 0x000000ff090b7812 */ /* 0x000fc600078ec0ff */
[----:B------:R-:W-:Y:S01]  /*1f80*/  VIADD R15, R10, 0xffffffff ;  /* 0xffffffff0a0f7836 */ /* 0x000fe20000000000 */
[----:B------:R-:W-:-:S04]  /*1f90*/  IADD3 R14, PT, PT, R11, -0x1, RZ ;  /* 0xffffffff0b0e7810 */ /* 0x000fc80007ffe0ff */
[----:B------:R-:W-:-:S04]  /*1fa0*/  ISETP.GT.U32.AND P0, PT, R15, 0xfd, PT ;  /* 0x000000fd0f00780c */ /* 0x000fc80003f04070 */
[----:B------:R-:W-:-:S13]  /*1fb0*/  ISETP.GT.U32.OR P0, PT, R14, 0xfd, P0 ;  /* 0x000000fd0e00780c */ /* 0x000fda0000704470 */
[----:B------:R-:W-:Y:S01]  /*1fc0*/  @!P0 MOV R9, RZ ;  /* 0x000000ff00098202 */ /* 0x000fe20000000f00 */
[----:B------:R-:W-:Y:S06]  /*1fd0*/  @!P0 BRA `(.L_x_51) ;  /* 0x00000000005c8947 */ /* 0x000fec0003800000 */
[----:B------:R-:W-:Y:S02]  /*1fe0*/  FSETP.GTU.FTZ.AND P0, PT, |R0|, +INF , PT ;  /* 0x7f8000000000780b */ /* 0x000fe40003f1c200 */
[----:B------:R-:W-:-:S04]  /*1ff0*/  FSETP.GTU.FTZ.AND P1, PT, |R3|, +INF , PT ;  /* 0x7f8000000300780b */ /* 0x000fc80003f3c200 */
[----:B------:R-:W-:-:S13]  /*2000*/  PLOP3.LUT P0, PT, P0, P1, PT, 0xf8, 0x8f ;  /* 0x00000000008f781c */ /* 0x000fda0000703f70 */
[----:B------:R-:W-:Y:S05]  /*2010*/  @P0 BRA `(.L_x_52) ;  /* 0x00000004004c0947 */ /* 0x000fea0003800000 */
[----:B------:R-:W-:-:S13]  /*2020*/  LOP3.LUT P0, RZ, R13, 0x7fffffff, R12, 0xc8, !PT ;  /* 0x7fffffff0dff7812 */ /* 0x000fda000780c80c */
[----:B------:R-:W-:Y:S05]  /*2030*/  @!P0 BRA `(.L_x_53) ;  /* 0x00000004003c8947 */ /* 0x000fea0003800000 */
[C---:B------:R-:W-:Y:S02]  /*2040*/  FSETP.NEU.FTZ.AND P3, PT, |R0|.reuse, +INF , PT ;  /* 0x7f8000000000780b */ /* 0x040fe40003f7d200 */
[----:B------:R-:W-:Y:S02]  /*2050*/  FSETP.NEU.FTZ.AND P1, PT, |R3|, +INF , PT ;  /* 0x7f8000000300780b */ /* 0x000fe40003f3d200 */
[----:B------:R-:W-:-:S11]  /*2060*/  FSETP.NEU.FTZ.AND P0, PT, |R0|, +INF , PT ;  /* 0x7f8000000000780b */ /* 0x000fd60003f1d200 */
[----:B------:R-:W-:Y:S05]  /*2070*/  @!P1 BRA !P3, `(.L_x_53) ;  /* 0x00000004002c9947 */ /* 0x000fea0005800000 */
[----:B------:R-:W-:-:S04]  /*2080*/  LOP3.LUT P3, RZ, R12, 0x7fffffff, RZ, 0xc0, !PT ;  /* 0x7fffffff0cff7812 */ /* 0x000fc8000786c0ff */
[----:B------:R-:W-:-:S13]  /*2090*/  PLOP3.LUT P1, PT, P1, P3, PT, 0x2f, 0xf2 ;  /* 0x0000000000f2781c */ /* 0x000fda0000f26577 */
[----:B------:R-:W-:Y:S05]  /*20a0*/  @P1 BRA `(.L_x_54) ;  /* 0x0000000400181947 */ /* 0x000fea0003800000 */
[----:B------:R-:W-:-:S04]  /*20b0*/  LOP3.LUT P1, RZ, R13, 0x7fffffff, RZ, 0xc0, !PT ;  /* 0x7fffffff0dff7812 */ /* 0x000fc8000782c0ff */
[----:B------:R-:W-:-:S13]  /*20c0*/  PLOP3.LUT P0, PT, P0, P1, PT, 0x2f, 0xf2 ;  /* 0x0000000000f2781c */ /* 0x000fda0000702577 */
[----:B------:R-:W-:Y:S05]  /*20d0*/  @P0 BRA `(.L_x_55) ;  /* 0x0000000400000947 */ /* 0x000fea0003800000 */
[----:B------:R-:W-:Y:S02]  /*20e0*/  ISETP.GE.AND P0, PT, R14, RZ, PT ;  /* 0x000000ff0e00720c */ /* 0x000fe40003f06270 */
[----:B------:R-:W-:-:S11]  /*20f0*/  ISETP.GE.AND P1, PT, R15, RZ, PT ;  /* 0x000000ff0f00720c */ /* 0x000fd60003f26270 */
[----:B------:R-:W-:Y:S02]  /*2100*/  @P0 IMAD.MOV.U32 R9, RZ, RZ, RZ ;  /* 0x000000ffff090224 */ /* 0x000fe400078e00ff */
[----:B------:R-:W-:Y:S01]  /*2110*/  @!P0 FFMA R12, R0, 1.84467440737095516160e+19, RZ ;  /* 0x5f800000000c8823 */ /* 0x000fe200000000ff */
[----:B------:R-:W-:Y:S02]  /*2120*/  @!P0 IMAD.MOV.U32 R9, RZ, RZ, -0x40 ;  /* 0xffffffc0ff098424 */ /* 0x000fe400078e00ff */
[----:B------:R-:W-:-:S03]  /*2130*/  @!P1 FFMA R13, R3, 1.84467440737095516160e+19, RZ ;  /* 0x5f800000030d9823 */ /* 0x000fc600000000ff */
[----:B------:R-:W-:-:S07]  /*2140*/  @!P1 IADD3 R9, PT, PT, R9, 0x40, RZ ;  /* 0x0000004009099810 */ /* 0x000fce0007ffe0ff */
.L_x_51:
[----:B------:R-:W-:Y:S01]  /*2150*/  LEA R0, R10, 0xc0800000, 0x17 ;  /* 0xc08000000a007811 */ /* 0x000fe200078eb8ff */
[----:B------:R-:W-:Y:S01]  /*2160*/  VIADD R11, R11, 0xffffff81 ;  /* 0xffffff810b0b7836 */ /* 0x000fe20000000000 */
[----:B------:R-:W-:Y:S03]  /*2170*/  BSSY.RECONVERGENT B2, `(.L_x_56) ;  /* 0x0000035000027945 */ /* 0x000fe60003800200 */
[----:B------:R-:W-:Y:S01]  /*2180*/  IMAD.IADD R13, R13, 0x1, -R0 ;  /* 0x000000010d0d7824 */ /* 0x000fe200078e0a00 */
[C---:B------:R-:W-:Y:S01]  /*2190*/  IADD3 R10, PT, PT, R11.reuse, 0x7f, -R10 ;  /* 0x0000007f0b0a7810 */ /* 0x040fe20007ffe80a */
[----:B------:R-:W-:Y:S02]  /*21a0*/  IMAD R0, R11, -0x800000, R12 ;  /* 0xff8000000b007824 */ /* 0x000fe400078e020c */
[----:B------:R-:W0:Y:S01]  /*21b0*/  MUFU.RCP R3, R13 ;  /* 0x0000000d00037308 */ /* 0x000e220000001000 */
[----:B------:R-:W-:Y:S01]  /*21c0*/  FADD.FTZ R15, -R13, -RZ ;  /* 0x800000ff0d0f7221 */ /* 0x000fe20000010100 */
[----:B------:R-:W-:-:S03]  /*21d0*/  IADD3 R10, PT, PT, R10, R9, RZ ;  /* 0x000000090a0a7210 */ /* 0x000fc60007ffe0ff */
[----:B0-----:R-:W-:-:S04]  /*21e0*/  FFMA R14, R3, R15, 1 ;  /* 0x3f800000030e7423 */ /* 0x001fc8000000000f */
[----:B------:R-:W-:-:S04]  /*21f0*/  FFMA R14, R3, R14, R3 ;  /* 0x0000000e030e7223 */ /* 0x000fc80000000003 */
[----:B------:R-:W-:-:S04]  /*2200*/  FFMA R3, R0, R14, RZ ;  /* 0x0000000e00037223 */ /* 0x000fc800000000ff */
[----:B------:R-:W-:-:S04]  /*2210*/  FFMA R12, R15, R3, R0 ;  /* 0x000000030f0c7223 */ /* 0x000fc80000000000 */
[----:B------:R-:W-:-:S04]  /*2220*/  FFMA R17, R14, R12, R3 ;  /* 0x0000000c0e117223 */ /* 0x000fc80000000003 */
[----:B------:R-:W-:-:S04]  /*2230*/  FFMA R12, R15, R17, R0 ;  /* 0x000000110f0c7223 */ /* 0x000fc80000000000 */
[----:B------:R-:W-:-:S05]  /*2240*/  FFMA R0, R14, R12, R17 ;  /* 0x0000000c0e007223 */ /* 0x000fca0000000011 */
[----:B------:R-:W-:-:S04]  /*2250*/  SHF.R.U32.HI R3, RZ, 0x17, R0 ;  /* 0x00000017ff037819 */ /* 0x000fc80000011600 */
[----:B------:R-:W-:-:S05]  /*2260*/  LOP3.LUT R3, R3, 0xff, RZ, 0xc0, !PT ;  /* 0x000000ff03037812 */ /* 0x000fca00078ec0ff */
[----:B------:R-:W-:-:S04]  /*2270*/  IMAD.IADD R11, R3, 0x1, R10 ;  /* 0x00000001030b7824 */ /* 0x000fc800078e020a */
[----:B------:R-:W-:-:S05]  /*2280*/  VIADD R3, R11, 0xffffffff ;  /* 0xffffffff0b037836 */ /* 0x000fca0000000000 */
[----:B------:R-:W-:-:S13]  /*2290*/  ISETP.GE.U32.AND P0, PT, R3, 0xfe, PT ;  /* 0x000000fe0300780c */ /* 0x000fda0003f06070 */
[----:B------:R-:W-:Y:S05]  /*22a0*/  @!P0 BRA `(.L_x_57) ;  /* 0x0000000000808947 */ /* 0x000fea0003800000 */
[----:B------:R-:W-:-:S13]  /*22b0*/  ISETP.GT.AND P0, PT, R11, 0xfe, PT ;  /* 0x000000fe0b00780c */ /* 0x000fda0003f04270 */
[----:B------:R-:W-:Y:S05]  /*22c0*/  @P0 BRA `(.L_x_58) ;  /* 0x00000000006c0947 */ /* 0x000fea0003800000 */
[----:B------:R-:W-:-:S13]  /*22d0*/  ISETP.GE.AND P0, PT, R11, 0x1, PT ;  /* 0x000000010b00780c */ /* 0x000fda0003f06270 */
[----:B------:R-:W-:Y:S05]  /*22e0*/  @P0 BRA `(.L_x_59) ;  /* 0x0000000000740947 */ /* 0x000fea0003800000 */
[----:B------:R-:W-:Y:S02]  /*22f0*/  ISETP.GE.AND P0, PT, R11, -0x18, PT ;  /* 0xffffffe80b00780c */ /* 0x000fe40003f06270 */
[----:B------:R-:W-:-:S11]  /*2300*/  LOP3.LUT R0, R0, 0x80000000, RZ, 0xc0, !PT ;  /* 0x8000000000007812 */ /* 0x000fd600078ec0ff */
[----:B------:R-:W-:Y:S05]  /*2310*/  @!P0 BRA `(.L_x_59) ;  /* 0x0000000000688947 */ /* 0x000fea0003800000 */
[CCC-:B------:R-:W-:Y:S01]  /*2320*/  FFMA.RZ R3, R14.reuse, R12.reuse, R17.reuse ;  /* 0x0000000c0e037223 */ /* 0x1c0fe2000000c011 */
[CCC-:B------:R-:W-:Y:S01]  /*2330*/  FFMA.RM R10, R14.reuse, R12.reuse, R17.reuse ;  /* 0x0000000c0e0a7223 */ /* 0x1c0fe20000004011 */
[C---:B------:R-:W-:Y:S02]  /*2340*/  ISETP.NE.AND P3, PT, R11.reuse, RZ, PT ;  /* 0x000000ff0b00720c */ /* 0x040fe40003f65270 */
[----:B------:R-:W-:Y:S02]  /*2350*/  ISETP.NE.AND P1, PT, R11, RZ, PT ;  /* 0x000000ff0b00720c */ /* 0x000fe40003f25270 */
[----:B------:R-:W-:Y:S01]  /*2360*/  LOP3.LUT R9, R3, 0x7fffff, RZ, 0xc0, !PT ;  /* 0x007fffff03097812 */ /* 0x000fe200078ec0ff */
[----:B------:R-:W-:Y:S01]  /*2370*/  FFMA.RP R3, R14, R12, R17 ;  /* 0x0000000c0e037223 */ /* 0x000fe20000008011 */
[----:B------:R-:W-:Y:S01]  /*2380*/  IADD3 R12, PT, PT, R11, 0x20, RZ ;  /* 0x000000200b0c7810 */ /* 0x000fe20007ffe0ff */
[----:B------:R-:W-:Y:S01]  /*2390*/  IMAD.MOV R11, RZ, RZ, -R11 ;  /* 0x000000ffff0b7224 */ /* 0x000fe200078e0a0b */
[----:B------:R-:W-:-:S02]  /*23a0*/  LOP3.LUT R9, R9, 0x800000, RZ, 0xfc, !PT ;  /* 0x0080000009097812 */ /* 0x000fc400078efcff */
[----:B------:R-:W-:Y:S02]  /*23b0*/  FSETP.NEU.FTZ.AND P0, PT, R3, R10, PT ;  /* 0x0000000a0300720b */ /* 0x000fe40003f1d000 */
[----:B------:R-:W-:Y:S02]  /*23c0*/  SHF.L.U32 R12, R9, R12, RZ ;  /* 0x0000000c090c7219 */ /* 0x000fe400000006ff */
[----:B------:R-:W-:Y:S02]  /*23d0*/  SEL R10, R11, RZ, P3 ;  /* 0x000000ff0b0a7207 */ /* 0x000fe40001800000 */
[----:B------:R-:W-:Y:S02]  /*23e0*/  ISETP.NE.AND P1, PT, R12, RZ, P1 ;  /* 0x000000ff0c00720c */ /* 0x000fe40000f25270 */
[----:B------:R-:W-:Y:S02]  /*23f0*/  SHF.R.U32.HI R10, RZ, R10, R9 ;  /* 0x0000000aff0a7219 */ /* 0x000fe40000011609 */
[----:B------:R-:W-:-:S02]  /*2400*/  PLOP3.LUT P0, PT, P0, P1, PT, 0xf8, 0x8f ;  /* 0x00000000008f781c */ /* 0x000fc40000703f70 */
[----:B------:R-:W-:Y:S02]  /*2410*/  SHF.R.U32.HI R12, RZ, 0x1, R10 ;  /* 0x00000001ff0c7819 */ /* 0x000fe4000001160a */
[----:B------:R-:W-:-:S04]  /*2420*/  SEL R3, RZ, 0x1, !P0 ;  /* 0x00000001ff037807 */ /* 0x000fc80004000000 */
[----:B------:R-:W-:-:S04]  /*2430*/  LOP3.LUT R3, R3, 0x1, R12, 0xf8, !PT ;  /* 0x0000000103037812 */ /* 0x000fc800078ef80c */
[----:B------:R-:W-:-:S05]  /*2440*/  LOP3.LUT R3, R3, R10, RZ, 0xc0, !PT ;  /* 0x0000000a03037212 */ /* 0x000fca00078ec0ff */
[----:B------:R-:W-:-:S05]  /*2450*/  IMAD.IADD R3, R12, 0x1, R3 ;  /* 0x000000010c037824 */ /* 0x000fca00078e0203 */
[----:B------:R-:W-:Y:S01]  /*2460*/  LOP3.LUT R0, R3, R0, RZ, 0xfc, !PT ;  /* 0x0000000003007212 */ /* 0x000fe200078efcff */
[----:B------:R-:W-:Y:S06]  /*2470*/  BRA `(.L_x_59) ;  /* 0x0000000000107947 */ /* 0x000fec0003800000 */
.L_x_58:
[----:B------:R-:W-:-:S04]  /*2480*/  LOP3.LUT R0, R0, 0x80000000, RZ, 0xc0, !PT ;  /* 0x8000000000007812 */ /* 0x000fc800078ec0ff */
[----:B------:R-:W-:Y:S01]  /*2490*/  LOP3.LUT R0, R0, 0x7f800000, RZ, 0xfc, !PT ;  /* 0x7f80000000007812 */ /* 0x000fe200078efcff */
[----:B------:R-:W-:Y:S06]  /*24a0*/  BRA `(.L_x_59) ;  /* 0x0000000000047947 */ /* 0x000fec0003800000 */
.L_x_57:
[----:B------:R-:W-:-:S07]  /*24b0*/  LEA R0, R10, R0, 0x17 ;  /* 0x000000000a007211 */ /* 0x000fce00078eb8ff */
.L_x_59:
[----:B------:R-:W-:Y:S05]  /*24c0*/  BSYNC.RECONVERGENT B2 ;  /* 0x0000000000027941 */ /* 0x000fea0003800200 */
.L_x_56:
[----:B------:R-:W-:Y:S05]  /*24d0*/  BRA `(.L_x_60) ;  /* 0x0000000000207947 */ /* 0x000fea0003800000 */
.L_x_55:
[----:B------:R-:W-:-:S04]  /*24e0*/  LOP3.LUT R0, R13, 0x80000000, R12, 0x48, !PT ;  /* 0x800000000d007812 */ /* 0x000fc800078e480c */
[----:B------:R-:W-:Y:S01]  /*24f0*/  LOP3.LUT R0, R0, 0x7f800000, RZ, 0xfc, !PT ;  /* 0x7f80000000007812 */ /* 0x000fe200078efcff */
[----:B------:R-:W-:Y:S06]  /*2500*/  BRA `(.L_x_60) ;  /* 0x0000000000147947 */ /* 0x000fec0003800000 */
.L_x_54:
[----:B------:R-:W-:Y:S01]  /*2510*/  LOP3.LUT R0, R13, 0x80000000, R12, 0x48, !PT ;  /* 0x800000000d007812 */ /* 0x000fe200078e480c */
[----:B------:R-:W-:Y:S06]  /*2520*/  BRA `(.L_x_60) ;  /* 0x00000000000c7947 */ /* 0x000fec0003800000 */
.L_x_53:
[----:B------:R-:W0:Y:S01]  /*2530*/  MUFU.RSQ R0, -QNAN ;  /* 0xffc0000000007908 */ /* 0x000e220000001400 */
[----:B------:R-:W-:Y:S05]  /*2540*/  BRA `(.L_x_60) ;  /* 0x0000000000047947 */ /* 0x000fea0003800000 */
.L_x_52:
[----:B------:R-:W-:-:S07]  /*2550*/  FADD.FTZ R0, R0, R3 ;  /* 0x0000000300007221 */ /* 0x000fce0000010000 */
.L_x_60:
[----:B------:R-:W-:Y:S05]  /*2560*/  BSYNC.RECONVERGENT B1 ;  /* 0x0000000000017941 */ /* 0x000fea0003800200 */
.L_x_50:
[----:B------:R-:W-:-:S04]  /*2570*/  IMAD.MOV.U32 R9, RZ, RZ, 0x0 ;  /* 0x00000000ff097424 */ /* 0x000fc800078e00ff */
[----:B0-----:R-:W-:Y:S05]  /*2580*/  RET.REL.NODEC R8 `(_Z25tour_konstruktions_kernelP17curandStateXORWOWiiffPiPfS1_) ;  /* 0xffffffd8089c7950 */ /* 0x001fea0003c3ffff */
.L_x_61:
        /* <DEDUP_REMOVED lines=15> */
.L_x_71:


//--------------------- .text._Z12setup_kernelP17curandStateXORWOWiy --------------------------
	.section	.text._Z12setup_kernelP17curandStateXORWOWiy,"ax",@progbits
	.align	128
        .global         _Z12setup_kernelP17curandStateXORWOWiy
        .type           _Z12setup_kernelP17curandStateXORWOWiy,@function
        .size           _Z12setup_kernelP17curandStateXORWOWiy,(.L_x_75 - _Z12setup_kernelP17curandStateXORWOWiy)
        .other          _Z12setup_kernelP17curandStateXORWOWiy,@"STO_CUDA_ENTRY STV_DEFAULT"
_Z12setup_kernelP17curandStateXORWOWiy:
.text._Z12setup_kernelP17curandStateXORWOWiy:
[----:B------:R-:W-:Y:S01]  /*0000*/  LDC R1, c[0x0][0x37c] ;  /* 0x0000df00ff017b82 */ /* 0x000fe20000000800 */
[----:B------:R-:W0:Y:S02]  /*0010*/  S2R R0, SR_TID.X ;  /* 0x0000000000007919 */ /* 0x000e240000002100 */
[----:B0-----:R-:W-:-:S13]  /*0020*/  ISETP.NE.AND P0, PT, R0, RZ, PT ;  /* 0x000000ff0000720c */ /* 0x001fda0003f05270 */
[----:B------:R-:W-:Y:S05]  /*0030*/  @P0 EXIT ;  /* 0x000000000000094d */ /* 0x000fea0003800000 */
[----:B------:R-:W0:Y:S01]  /*0040*/  S2R R13, SR_CTAID.X ;  /* 0x00000000000d7919 */ /* 0x000e220000002500 */
[----:B------:R-:W1:Y:S01]  /*0050*/  LDC.64 R4, c[0x0][0x390] ;  /* 0x0000e400ff047b82 */ /* 0x000e620000000a00 */
[----:B------:R-:W2:Y:S07]  /*0060*/  LDCU.64 UR6, c[0x0][0x358] ;  /* 0x00006b00ff0677ac */ /* 0x000eae0008000a00 */
[----:B------:R-:W3:Y:S01]  /*0070*/  LDC.64 R2, c[0x0][0x380] ;  /* 0x0000e000ff027b82 */ /* 0x000ee20000000a00 */
[----:B-1----:R-:W-:-:S02]  /*0080*/  LOP3.LUT R0, R4, 0xaad26b49, RZ, 0x3c, !PT ;  /* 0xaad26b4904007812 */ /* 0x002fc400078e3cff */
[----:B------:R-:W-:-:S03]  /*0090*/  LOP3.LUT R4, R5, 0xf7dcefdd, RZ, 0x3c, !PT ;  /* 0xf7dcefdd05047812 */ /* 0x000fc600078e3cff */
[----:B------:R-:W-:Y:S01]  /*00a0*/  IMAD R0, R0, 0x4182bed5, RZ ;  /* 0x4182bed500007824 */ /* 0x000fe200078e02ff */
[C---:B0-----:R-:W-:Y:S01]  /*00b0*/  ISETP.NE.AND P0, PT, R13.reuse, RZ, PT ;  /* 0x000000ff0d00720c */ /* 0x041fe20003f05270 */
[----:B------:R-:W-:Y:S02]  /*00c0*/  IMAD R5, R4, -0x658354e5, RZ ;  /* 0x9a7cab1b04057824 */ /* 0x000fe400078e02ff */
[----:B---3--:R-:W-:Y:S01]  /*00d0*/  IMAD.WIDE.U32 R2, R13, 0x30, R2 ;  /* 0x000000300d027825 */ /* 0x008fe200078e0002 */
[C---:B------:R-:W-:Y:S02]  /*00e0*/  LOP3.LUT R8, R0.reuse, 0x159a55e5, RZ, 0x3c, !PT ;  /* 0x159a55e500087812 */ /* 0x040fe400078e3cff */
[C---:B------:R-:W-:Y:S01]  /*00f0*/  IADD3 R6, PT, PT, R0.reuse, 0x64f0c9, R5 ;  /* 0x0064f0c900067810 */ /* 0x040fe20007ffe005 */
[C---:B------:R-:W-:Y:S01]  /*0100*/  VIADD R7, R0.reuse, 0x75bcd15 ;  /* 0x075bcd1500077836 */ /* 0x040fe20000000000 */
[----:B------:R-:W-:Y:S01]  /*0110*/  LOP3.LUT R10, R5, 0x5491333, RZ, 0x3c, !PT ;  /* 0x05491333050a7812 */ /* 0x000fe200078e3cff */
[----:B------:R-:W-:-:S02]  /*0120*/  VIADD R11, R0, 0x583f19 ;  /* 0x00583f19000b7836 */ /* 0x000fc40000000000 */
[----:B------:R-:W-:Y:S01]  /*0130*/  VIADD R9, R5, 0x1f123bb5 ;  /* 0x1f123bb505097836 */ /* 0x000fe20000000000 */
[----:B--2---:R0:W-:Y:S04]  /*0140*/  STG.E.64 desc[UR6][R2.64], R6 ;  /* 0x0000000602007986 */ /* 0x0041e8000c101b06 */
[----:B------:R0:W-:Y:S04]  /*0150*/  STG.E.64 desc[UR6][R2.64+0x8], R8 ;  /* 0x0000080802007986 */ /* 0x0001e8000c101b06 */
[----:B------:R0:W-:Y:S01]  /*0160*/  STG.E.64 desc[UR6][R2.64+0x10], R10 ;  /* 0x0000100a02007986 */ /* 0x0001e2000c101b06 */
[----:B------:R-:W-:Y:S05]  /*0170*/  @!P0 BRA `(.L_x_62) ;  /* 0x0000000c00488947 */ /* 0x000fea0003800000 */
[----:B------:R-:W-:Y:S02]  /*0180*/  IMAD.MOV.U32 R0, RZ, RZ, R13 ;  /* 0x000000ffff007224 */ /* 0x000fe400078e000d */
[----:B------:R-:W-:Y:S02]  /*0190*/  IMAD.MOV.U32 R15, RZ, RZ, RZ ;  /* 0x000000ffff0f7224 */ /* 0x000fe400078e00ff */
[----:B------:R-:W-:-:S07]  /*01a0*/  IMAD.MOV.U32 R12, RZ, RZ, RZ ;  /* 0x000000ffff0c7224 */ /* 0x000fce00078e00ff */
.L_x_67:
[----:B0-----:R-:W-:-:S04]  /*01b0*/  LOP3.LUT R2, R0, 0x3, RZ, 0xc0, !PT ;  /* 0x0000000300027812 */ /* 0x001fc800078ec0ff */
[----:B------:R-:W-:-:S04]  /*01c0*/  ISETP.NE.U32.AND P0, PT, R2, RZ, PT ;  /* 0x000000ff0200720c */ /* 0x000fc80003f05070 */
[----:B------:R-:W-:-:S13]  /*01d0*/  ISETP.NE.AND.EX P0, PT, RZ, RZ, PT, P0 ;  /* 0x000000ffff00720c */ /* 0x000fda0003f05300 */
[----:B------:R-:W-:Y:S05]  /*01e0*/  @!P0 BRA `(.L_x_63) ;  /* 0x0000000c00148947 */ /* 0x000fea0003800000 */
[----:B------:R-:W0:Y:S01]  /*01f0*/  LDC.64 R6, c[0x4][RZ] ;  /* 0x01000000ff067b82 */ /* 0x000e220000000a00 */
[----:B------:R-:W-:Y:S01]  /*0200*/  UMOV UR4, URZ ;  /* 0x000000ff00047c82 */ /* 0x000fe20008000000 */
[----:B0-----:R-:W-:-:S07]  /*0210*/  IMAD.WIDE.U32 R6, R12, 0xc80, R6 ;  /* 0x00000c800c067825 */ /* 0x001fce00078e0006 */
.L_x_66:
[----:B0-----:R-:W-:Y:S01]  /*0220*/  IMAD.MOV.U32 R14, RZ, RZ, RZ ;  /* 0x000000ffff0e7224 */ /* 0x001fe200078e00ff */
[----:B------:R-:W-:Y:S01]  /*0230*/  CS2R R2, SRZ ;  /* 0x0000000000027805 */ /* 0x000fe2000001ff00 */
[----:B------:R-:W-:Y:S01]  /*0240*/  IMAD.MOV.U32 R16, RZ, RZ, RZ ;  /* 0x000000ffff107224 */ /* 0x000fe200078e00ff */
[----:B------:R-:W-:-:S07]  /*0250*/  CS2R R4, SRZ ;  /* 0x0000000000047805 */ /* 0x000fce000001ff00 */
.L_x_65:
[----:B------:R-:W0:Y:S02]  /*0260*/  LDC.64 R8, c[0x0][0x380] ;  /* 0x0000e000ff087b82 */ /* 0x000e240000000a00 */
[----:B0-----:R-:W-:-:S04]  /*0270*/  IMAD.WIDE.U32 R10, R13, 0x30, R8 ;  /* 0x000000300d0a7825 */ /* 0x001fc800078e0008 */
[----:B------:R-:W-:-:S05]  /*0280*/  IMAD.WIDE.U32 R10, R16, 0x4, R10 ;  /* 0x00000004100a7825 */ /* 0x000fca00078e000a */
[----:B------:R0:W5:Y:S01]  /*0290*/  LDG.E R17, desc[UR6][R10.64+0x4] ;  /* 0x000004060a117981 */ /* 0x000162000c1e1900 */
[----:B------:R-:W-:-:S07]  /*02a0*/  IMAD.MOV.U32 R18, RZ, RZ, RZ ;  /* 0x000000ffff127224 */ /* 0x000fce00078e00ff */
.L_x_64:
[----:B-----5:R-:W-:Y:S01]  /*02b0*/  SHF.R.U32.HI R22, RZ, R18, R17 ;  /* 0x00000012ff167219 */ /* 0x020fe20000011611 */
[----:B0-----:R-:W-:-:S03]  /*02c0*/  IMAD.SHL.U32 R11, R16, 0x20, RZ ;  /* 0x00000020100b7824 */ /* 0x001fc600078e00ff */
[----:B------:R-:W-:Y:S01]  /*02d0*/  LOP3.LUT R19, R22, 0x1, RZ, 0xc0, !PT ;  /* 0x0000000116137812 */ /* 0x000fe200078ec0ff */
[----:B------:R-:W-:-:S03]  /*02e0*/  IMAD.IADD R10, R11, 0x1, R18 ;  /* 0x000000010b0a7824 */ /* 0x000fc600078e0212 */
[----:B------:R-:W-:Y:S01]  /*02f0*/  ISETP.NE.U32.AND P0, PT, R19, 0x1, PT ;  /* 0x000000011300780c */ /* 0x000fe20003f05070 */
[----:B------:R-:W-:-:S03]  /*0300*/  IMAD R11, R10, 0x5, RZ ;  /* 0x000000050a0b7824 */ /* 0x000fc600078e02ff */
[----:B------:R-:W-:Y:S01]  /*0310*/  R2P PR, R22, 0x7e ;  /* 0x0000007e16007804 */ /* 0x000fe20000000000 */
[----:B------:R-:W-:-:S08]  /*0320*/  IMAD.WIDE.U32 R10, R11, 0x4, R6 ;  /* 0x000000040b0a7825 */ /* 0x000fd000078e0006 */
[----:B------:R-:W2:Y:S04]  /*0330*/  @!P0 LDG.E R19, desc[UR6][R10.64] ;  /* 0x000000060a138981 */ /* 0x000ea8000c1e1900 */
[----:B------:R-:W3:Y:S04]  /*0340*/  @!P0 LDG.E R20, desc[UR6][R10.64+0x10] ;  /* 0x000010060a148981 */ /* 0x000ee8000c1e1900 */
[----:B------:R-:W4:Y:S04]  /*0350*/  @P1 LDG.E R21, desc[UR6][R10.64+0x14] ;  /* 0x000014060a151981 */ /* 0x000f28000c1e1900 */
[----:B------:R-:W4:Y:S04]  /*0360*/  @P2 LDG.E R23, desc[UR6][R10.64+0x28] ;  /* 0x000028060a172981 */ /* 0x000f28000c1e1900 */
[----:B------:R-:W4:Y:S04]  /*0370*/  @P1 LDG.E R24, desc[UR6][R10.64+0x24] ;  /* 0x000024060a181981 */ /* 0x000f28000c1e1900 */
[----:B------:R-:W4:Y:S04]  /*0380*/  @P2 LDG.E R26, desc[UR6][R10.64+0x38] ;  /* 0x000038060a1a2981 */ /* 0x000f28000c1e1900 */
[----:B------:R-:W4:Y:S04]  /*0390*/  @P3 LDG.E R25, desc[UR6][R10.64+0x3c] ;  /* 0x00003c060a193981 */ /* 0x000f28000c1e1900 */
[----:B------:R-:W4:Y:S01]  /*03a0*/  @P4 LDG.E R27, desc[UR6][R10.64+0x50] ;  /* 0x000050060a1b4981 */ /* 0x000f22000c1e1900 */
[----:B--2---:R-:W-:-:S03]  /*03b0*/  @!P0 LOP3.LUT R14, R14, R19, RZ, 0x3c, !PT ;  /* 0x000000130e0e8212 */ /* 0x004fc600078e3cff */
[----:B------:R-:W2:Y:S01]  /*03c0*/  @!P0 LDG.E R19, desc[UR6][R10.64+0x4] ;  /* 0x000004060a138981 */ /* 0x000ea2000c1e1900 */
[----:B---3--:R-:W-:-:S03]  /*03d0*/  @!P0 LOP3.LUT R3, R3, R20, RZ, 0x3c, !PT ;  /* 0x0000001403038212 */ /* 0x008fc600078e3cff */
[----:B------:R-:W3:Y:S01]  /*03e0*/  @!P0 LDG.E R20, desc[UR6][R10.64+0x8] ;  /* 0x000008060a148981 */ /* 0x000ee2000c1e1900 */
[----:B----4-:R-:W-:-:S03]  /*03f0*/  @P1 LOP3.LUT R14, R14, R21, RZ, 0x3c, !PT ;  /* 0x000000150e0e1212 */ /* 0x010fc600078e3cff */
[----:B------:R-:W4:Y:S01]  /*0400*/  @!P0 LDG.E R21, desc[UR6][R10.64+0xc] ;  /* 0x00000c060a158981 */ /* 0x000f22000c1e1900 */
[----:B------:R-:W-:-:S03]  /*0410*/  @P2 LOP3.LUT R14, R14, R23, RZ, 0x3c, !PT ;  /* 0x000000170e0e2212 */ /* 0x000fc600078e3cff */
[----:B------:R-:W4:Y:S01]  /*0420*/  @P1 LDG.E R23, desc[UR6][R10.64+0x18] ;  /* 0x000018060a171981 */ /* 0x000f22000c1e1900 */
[----:B------:R-:W-:-:S03]  /*0430*/  @P1 LOP3.LUT R3, R3, R24, RZ, 0x3c, !PT ;  /* 0x0000001803031212 */ /* 0x000fc600078e3cff */
[----:B------:R-:W4:Y:S01]  /*0440*/  @P2 LDG.E R24, desc[UR6][R10.64+0x30] ;  /* 0x000030060a182981 */ /* 0x000f22000c1e1900 */
[----:B--2---:R-:W-:-:S03]  /*0450*/  @!P0 LOP3.LUT R4, R4, R19, RZ, 0x3c, !PT ;  /* 0x0000001304048212 */ /* 0x004fc600078e3cff */
[----:B------:R-:W2:Y:S01]  /*0460*/  @P1 LDG.E R19, desc[UR6][R10.64+0x20] ;  /* 0x000020060a131981 */ /* 0x000ea2000c1e1900 */
[----:B---3--:R-:W-:-:S03]  /*0470*/  @!P0 LOP3.LUT R5, R5, R20, RZ, 0x3c, !PT ;  /* 0x0000001405058212 */ /* 0x008fc600078e3cff */
[----:B------:R-:W3:Y:S01]  /*0480*/  @P1 LDG.E R20, desc[UR6][R10.64+0x1c] ;  /* 0x00001c060a141981 */ /* 0x000ee2000c1e1900 */
[----:B----4-:R-:W-:-:S03]  /*0490*/  @!P0 LOP3.LUT R2, R2, R21, RZ, 0x3c, !PT ;  /* 0x0000001502028212 */ /* 0x010fc600078e3cff */
[----:B------:R-:W4:Y:S01]  /*04a0*/  @P2 LDG.E R21, desc[UR6][R10.64+0x2c] ;  /* 0x00002c060a152981 */ /* 0x000f22000c1e1900 */
[----:B------:R-:W-:-:S03]  /*04b0*/  @P1 LOP3.LUT R4, R4, R23, RZ, 0x3c, !PT ;  /* 0x0000001704041212 */ /* 0x000fc600078e3cff */
[----:B------:R-:W4:Y:S01]  /*04c0*/  @P2 LDG.E R23, desc[UR6][R10.64+0x34] ;  /* 0x000034060a172981 */ /* 0x000f22000c1e1900 */
[----:B------:R-:W-:-:S03]  /*04d0*/  @P2 LOP3.LUT R3, R3, R26, RZ, 0x3c, !PT ;  /* 0x0000001a03032212 */ /* 0x000fc600078e3cff */
[----:B------:R-:W4:Y:S01]  /*04e0*/  @P3 LDG.E R26, desc[UR6][R10.64+0x4c] ;  /* 0x00004c060a1a3981 */ /* 0x000f22000c1e1900 */
[----:B------:R-:W-:-:S03]  /*04f0*/  @P3 LOP3.LUT R14, R14, R25, RZ, 0x3c, !PT ;  /* 0x000000190e0e3212 */ /* 0x000fc600078e3cff */
[----:B------:R-:W4:Y:S01]  /*0500*/  @P5 LDG.E R25, desc[UR6][R10.64+0x64] ;  /* 0x000064060a195981 */ /* 0x000f22000c1e1900 */
[----:B--2---:R-:W-:-:S03]  /*0510*/  @P1 LOP3.LUT R2, R2, R19, RZ, 0x3c, !PT ;  /* 0x0000001302021212 */ /* 0x004fc600078e3cff */
[----:B------:R-:W2:Y:S01]  /*0520*/  @P3 LDG.E R19, desc[UR6][R10.64+0x40] ;  /* 0x000040060a133981 */ /* 0x000ea2000c1e1900 */
[----:B---3--:R-:W-:-:S03]  /*0530*/  @P1 LOP3.LUT R5, R5, R20, RZ, 0x3c, !PT ;  /* 0x0000001405051212 */ /* 0x008fc600078e3cff */
[----:B------:R-:W3:Y:S01]  /*0540*/  @P3 LDG.E R20, desc[UR6][R10.64+0x44] ;  /* 0x000044060a143981 */ /* 0x000ee2000c1e1900 */
[----:B------:R-:W-:-:S03]  /*0550*/  @P2 LOP3.LUT R5, R5, R24, RZ, 0x3c, !PT ;  /* 0x0000001805052212 */ /* 0x000fc600078e3cff */
[----:B------:R-:W3:Y:S01]  /*0560*/  @P4 LDG.E R24, desc[UR6][R10.64+0x58] ;  /* 0x000058060a184981 */ /* 0x000ee2000c1e1900 */
[----:B----4-:R-:W-:Y:S02]  /*0570*/  @P2 LOP3.LUT R4, R4, R21, RZ, 0x3c, !PT ;  /* 0x0000001504042212 */ /* 0x010fe400078e3cff */
[----:B------:R-:W-:Y:S01]  /*0580*/  @P2 LOP3.LUT R2, R2, R23, RZ, 0x3c, !PT ;  /* 0x0000001702022212 */ /* 0x000fe200078e3cff */
[----:B------:R-:W4:Y:S04]  /*0590*/  @P3 LDG.E R21, desc[UR6][R10.64+0x48] ;  /* 0x000048060a153981 */ /* 0x000f28000c1e1900 */
[----:B------:R-:W4:Y:S01]  /*05a0*/  @P4 LDG.E R23, desc[UR6][R10.64+0x54] ;  /* 0x000054060a174981 */ /* 0x000f22000c1e1900 */
[----:B------:R-:W-:Y:S02]  /*05b0*/  @P4 LOP3.LUT R14, R14, R27, RZ, 0x3c, !PT ;  /* 0x0000001b0e0e4212 */ /* 0x000fe400078e3cff */
[----:B------:R-:W-:-:S02]  /*05c0*/  @P3 LOP3.LUT R3, R3, R26, RZ, 0x3c, !PT ;  /* 0x0000001a03033212 */ /* 0x000fc400078e3cff */
        /* <DEDUP_REMOVED lines=9> */
[----:B----4-:R-:W-:-:S03]  /*0660*/  @P3 LOP3.LUT R2, R2, R21, RZ, 0x3c, !PT ;  /* 0x0000001502023212 */ /* 0x010fc600078e3cff */
[----:B------:R-:W4:Y:S01]  /*0670*/  @P5 LDG.E R21, desc[UR6][R10.64+0x68] ;  /* 0x000068060a155981 */ /* 0x000f22000c1e1900 */
[----:B------:R-:W-:-:S03]  /*0680*/  @P4 LOP3.LUT R4, R4, R23, RZ, 0x3c, !PT ;  /* 0x0000001704044212 */ /* 0x000fc600078e3cff */
[----:B------:R-:W4:Y:S01]  /*0690*/  @P5 LDG.E R23, desc[UR6][R10.64+0x70] ;  /* 0x000070060a175981 */ /* 0x000f22000c1e1900 */
[----:B------:R-:W-:Y:S02]  /*06a0*/  LOP3.LUT P0, RZ, R22, 0x80, RZ, 0xc0, !PT ;  /* 0x0000008016ff7812 */ /* 0x000fe4000780c0ff */
[----:B------:R-:W-:Y:S02]  /*06b0*/  @P4 LOP3.LUT R3, R3, R26, RZ, 0x3c, !PT ;  /* 0x0000001a03034212 */ /* 0x000fe400078e3cff */
[----:B------:R-:W-:Y:S02]  /*06c0*/  @P6 LOP3.LUT R14, R14, R25, RZ, 0x3c, !PT ;  /* 0x000000190e0e6212 */ /* 0x000fe400078e3cff */
[----:B------:R-:W4:Y:S07]  /*06d0*/  @P6 LDG.E R25, desc[UR6][R10.64+0x7c] ;  /* 0x00007c060a196981 */ /* 0x000f2e000c1e1900 */
[----:B------:R-:W4:Y:S04]  /*06e0*/  @P0 LDG.E R27, desc[UR6][R10.64+0x8c] ;  /* 0x00008c060a1b0981 */ /* 0x000f28000c1e1900 */
[----:B------:R-:W4:Y:S04]  /*06f0*/  @P0 LDG.E R26, desc[UR6][R10.64+0x94] ;  /* 0x000094060a1a0981 */ /* 0x000f28000c1e1900 */
        /* <DEDUP_REMOVED lines=11> */
[----:B------:R-:W-:Y:S02]  /*07b0*/  @P6 LOP3.LUT R4, R4, R25, RZ, 0x3c, !PT ;  /* 0x0000001904046212 */ /* 0x000fe400078e3cff */
[----:B------:R-:W-:Y:S02]  /*07c0*/  @P0 LOP3.LUT R14, R14, R27, RZ, 0x3c, !PT ;  /* 0x0000001b0e0e0212 */ /* 0x000fe400078e3cff */
[----:B--2---:R-:W-:Y:S02]  /*07d0*/  @P6 LOP3.LUT R2, R2, R19, RZ, 0x3c, !PT ;  /* 0x0000001302026212 */ /* 0x004fe400078e3cff */
[----:B---3--:R-:W-:Y:S02]  /*07e0*/  @P6 LOP3.LUT R5, R5, R20, RZ, 0x3c, !PT ;  /* 0x0000001405056212 */ /* 0x008fe400078e3cff */
[----:B------:R-:W-:Y:S02]  /*07f0*/  @P6 LOP3.LUT R3, R3, R24, RZ, 0x3c, !PT ;  /* 0x0000001803036212 */ /* 0x000fe400078e3cff */
[----:B------:R-:W-:-:S02]  /*0800*/  @P0 LOP3.LUT R5, R5, R26, RZ, 0x3c, !PT ;  /* 0x0000001a05050212 */ /* 0x000fc400078e3cff */
[----:B----4-:R-:W-:Y:S02]  /*0810*/  @P0 LOP3.LUT R4, R4, R21, RZ, 0x3c, !PT ;  /* 0x0000001504040212 */ /* 0x010fe400078e3cff */
[----:B------:R-:W-:Y:S02]  /*0820*/  @P0 LOP3.LUT R3, R3, R28, RZ, 0x3c, !PT ;  /* 0x0000001c03030212 */ /* 0x000fe400078e3cff */
[----:B------:R-:W-:Y:S02]  /*0830*/  @P0 LOP3.LUT R2, R2, R23, RZ, 0x3c, !PT ;  /* 0x0000001702020212 */ /* 0x000fe400078e3cff */
[----:B------:R-:W-:-:S13]  /*0840*/  R2P PR, R22.B1, 0x7f ;  /* 0x0000007f16007804 */ /* 0x000fda0000001000 */
[----:B------:R-:W2:Y:S04]  /*0850*/  @P0 LDG.E R19, desc[UR6][R10.64+0xa0] ;  /* 0x0000a0060a130981 */ /* 0x000ea8000c1e1900 */
[----:B------:R-:W3:Y:S04]  /*0860*/  @P1 LDG.E R23, desc[UR6][R10.64+0xb4] ;  /* 0x0000b4060a171981 */ /* 0x000ee8000c1e1900 */
[----:B------:R-:W4:Y:S04]  /*0870*/  @P0 LDG.E R21, desc[UR6][R10.64+0xa4] ;  /* 0x0000a4060a150981 */ /* 0x000f28000c1e1900 */
[----:B------:R-:W4:Y:S04]  /*0880*/  @P2 LDG.E R25, desc[UR6][R10.64+0xc8] ;  /* 0x0000c8060a192981 */ /* 0x000f28000c1e1900 */
[----:B------:R-:W4:Y:S04]  /*0890*/  @P3 LDG.E R27, desc[UR6][R10.64+0xdc] ;  /* 0x0000dc060a1b3981 */ /* 0x000f28000c1e1900 */
[----:B------:R-:W4:Y:S04]  /*08a0*/  @P0 LDG.E R20, desc[UR6][R10.64+0xa8] ;  /* 0x0000a8060a140981 */ /* 0x000f28000c1e1900 */
[----:B------:R-:W4:Y:S04]  /*08b0*/  @P0 LDG.E R24, desc[UR6][R10.64+0xb0] ;  /* 0x0000b0060a180981 */ /* 0x000f28000c1e1900 */
[----:B------:R-:W4:Y:S04]  /*08c0*/  @P4 LDG.E R29, desc[UR6][R10.64+0xf0] ;  /* 0x0000f0060a1d4981 */ /* 0x000f28000c1e1900 */
[----:B------:R-:W4:Y:S01]  /*08d0*/  @P1 LDG.E R26, desc[UR6][R10.64+0xc4] ;  /* 0x0000c4060a1a1981 */ /* 0x000f22000c1e1900 */
[----:B--2---:R-:W-:-:S03]  /*08e0*/  @P0 LOP3.LUT R14, R14, R19, RZ, 0x3c, !PT ;  /* 0x000000130e0e0212 */ /* 0x004fc600078e3cff */
[----:B------:R-:W2:Y:S01]  /*08f0*/  @P0 LDG.E R19, desc[UR6][R10.64+0xac] ;  /* 0x0000ac060a130981 */ /* 0x000ea2000c1e1900 */
[----:B---3--:R-:W-:-:S03]  /*0900*/  @P1 LOP3.LUT R14, R14, R23, RZ, 0x3c, !PT ;  /* 0x000000170e0e1212 */ /* 0x008fc600078e3cff */
[----:B------:R-:W3:Y:S01]  /*0910*/  @P1 LDG.E R23, desc[UR6][R10.64+0xc0] ;  /* 0x0000c0060a171981 */ /* 0x000ee2000c1e1900 */
[----:B----4-:R-:W-:-:S03]  /*0920*/  @P0 LOP3.LUT R4, R4, R21, RZ, 0x3c, !PT ;  /* 0x0000001504040212 */ /* 0x010fc600078e3cff */
[----:B------:R-:W4:Y:S01]  /*0930*/  @P1 LDG.E R21, desc[UR6][R10.64+0xb8] ;  /* 0x0000b8060a151981 */ /* 0x000f22000c1e1900 */
[----:B------:R-:W-:-:S03]  /*0940*/  @P2 LOP3.LUT R14, R14, R25, RZ, 0x3c, !PT ;  /* 0x000000190e0e2212 */ /* 0x000fc600078e3cff */
[----:B------:R-:W4:Y:S01]  /*0950*/  @P5 LDG.E R25, desc[UR6][R10.64+0x104] ;  /* 0x000104060a195981 */ /* 0x000f22000c1e1900 */
[----:B------:R-:W-:-:S03]  /*0960*/  @P3 LOP3.LUT R14, R14, R27, RZ, 0x3c, !PT ;  /* 0x0000001b0e0e3212 */ /* 0x000fc600078e3cff */
[----:B------:R-:W4:Y:S01]  /*0970*/  @P6 LDG.E R27, desc[UR6][R10.64+0x118] ;  /* 0x000118060a1b6981 */ /* 0x000f22000c1e1900 */
[----:B------:R-:W-:-:S03]  /*0980*/  @P0 LOP3.LUT R5, R5, R20, RZ, 0x3c, !PT ;  /* 0x0000001405050212 */ /* 0x000fc600078e3cff */
[----:B------:R-:W4:Y:S01]  /*0990*/  @P1 LDG.E R20, desc[UR6][R10.64+0xbc] ;  /* 0x0000bc060a141981 */ /* 0x000f22000c1e1900 */
[----:B------:R-:W-:-:S03]  /*09a0*/  @P0 LOP3.LUT R3, R3, R24, RZ, 0x3c, !PT ;  /* 0x0000001803030212 */ /* 0x000fc600078e3cff */
[----:B------:R-:W4:Y:S01]  /*09b0*/  @P2 LDG.E R24, desc[UR6][R10.64+0xd8] ;  /* 0x0000d8060a182981 */ /* 0x000f22000c1e1900 */
[----:B------:R-:W-:Y:S02]  /*09c0*/  @P4 LOP3.LUT R14, R14, R29, RZ, 0x3c, !PT ;  /* 0x0000001d0e0e4212 */ /* 0x000fe400078e3cff */
[----:B------:R-:W-:Y:S02]  /*09d0*/  @P1 LOP3.LUT R3, R3, R26, RZ, 0x3c, !PT ;  /* 0x0000001a03031212 */ /* 0x000fe400078e3cff */
[----:B------:R-:W4:Y:S01]  /*09e0*/  @P3 LDG.E R26, desc[UR6][R10.64+0xe4] ;  /* 0x0000e4060a1a3981 */ /* 0x000f22000c1e1900 */
[----:B--2---:R-:W-:Y:S02]  /*09f0*/  @P0 LOP3.LUT R2, R2, R19, RZ, 0x3c, !PT ;  /* 0x0000001302020212 */ /* 0x004fe400078e3cff */
[----:B------:R-:W-:Y:S01]  /*0a00*/  LOP3.LUT P0, RZ, R22, 0x8000, RZ, 0xc0, !PT ;  /* 0x0000800016ff7812 */ /* 0x000fe2000780c0ff */
[----:B------:R-:W2:Y:S01]  /*0a10*/  @P2 LDG.E R19, desc[UR6][R10.64+0xcc] ;  /* 0x0000cc060a132981 */ /* 0x000ea2000c1e1900 */
[----:B---3--:R-:W-:-:S03]  /*0a20*/  @P1 LOP3.LUT R2, R2, R23, RZ, 0x3c, !PT ;  /* 0x0000001702021212 */ /* 0x008fc600078e3cff */
[----:B------:R-:W3:Y:S01]  /*0a30*/  @P2 LDG.E R22, desc[UR6][R10.64+0xd0] ;  /* 0x0000d0060a162981 */ /* 0x000ee2000c1e1900 */
[----:B----4-:R-:W-:-:S03]  /*0a40*/  @P1 LOP3.LUT R4, R4, R21, RZ, 0x3c, !PT ;  /* 0x0000001504041212 */ /* 0x010fc600078e3cff */
[----:B------:R-:W4:Y:S01]  /*0a50*/  @P2 LDG.E R21, desc[UR6][R10.64+0xd4] ;  /* 0x0000d4060a152981 */ /* 0x000f22000c1e1900 */
[----:B------:R-:W-:-:S03]  /*0a60*/  @P5 LOP3.LUT R14, R14, R25, RZ, 0x3c, !PT ;  /* 0x000000190e0e5212 */ /* 0x000fc600078e3cff */
[----:B------:R-:W4:Y:S04]  /*0a70*/  @P3 LDG.E R23, desc[UR6][R10.64+0xe0] ;  /* 0x0000e0060a173981 */ /* 0x000f28000c1e1900 */
[----:B------:R-:W4:Y:S01]  /*0a80*/  @P3 LDG.E R25, desc[UR6][R10.64+0xe8] ;  /* 0x0000e8060a193981 */ /* 0x000f22000c1e1900 */
[----:B------:R-:W-:-:S03]  /*0a90*/  @P1 LOP3.LUT R5, R5, R20, RZ, 0x3c, !PT ;  /* 0x0000001405051212 */ /* 0x000fc600078e3cff */
[----:B------:R-:W4:Y:S01]  /*0aa0*/  @P3 LDG.E R20, desc[UR6][R10.64+0xec] ;  /* 0x0000ec060a143981 */ /* 0x000f22000c1e1900 */
[----:B------:R-:W-:-:S03]  /*0ab0*/  @P2 LOP3.LUT R3, R3, R24, RZ, 0x3c, !PT ;  /* 0x0000001803032212 */ /* 0x000fc600078e3cff */
        /* <DEDUP_REMOVED lines=8> */
[----:B------:R-:W-:Y:S02]  /*0b40*/  @P3 LOP3.LUT R5, R5, R26, RZ, 0x3c, !PT ;  /* 0x0000001a05053212 */ /* 0x000fe400078e3cff */
[----:B------:R-:W-:Y:S01]  /*0b50*/  @P3 LOP3.LUT R4, R4, R23, RZ, 0x3c, !PT ;  /* 0x0000001704043212 */ /* 0x000fe200078e3cff */
[----:B------:R-:W4:Y:S01]  /*0b60*/  @P5 LDG.E R26, desc[UR6][R10.64+0x10c] ;  /* 0x00010c060a1a5981 */ /* 0x000f22000c1e1900 */
[----:B------:R-:W-:-:S03]  /*0b70*/  @P3 LOP3.LUT R2, R2, R25, RZ, 0x3c, !PT ;  /* 0x0000001902023212 */ /* 0x000fc600078e3cff */
[----:B------:R-:W4:Y:S04]  /*0b80*/  @P5 LDG.E R23, desc[UR6][R10.64+0x108] ;  /* 0x000108060a175981 */ /* 0x000f28000c1e1900 */
        /* <DEDUP_REMOVED lines=19> */
[----:B------:R-:W-:-:S05]  /*0cc0*/  VIADD R18, R18, 0x10 ;  /* 0x0000001012127836 */ /* 0x000fca0000000000 */
[----:B------:R-:W-:Y:S02]  /*0cd0*/  ISETP.NE.AND P1, PT, R18, 0x20, PT ;  /* 0x000000201200780c */ /* 0x000fe40003f25270 */
[----:B------:R-:W-:-:S04]  /*0ce0*/  @P5 LOP3.LUT R3, R3, R20, RZ, 0x3c, !PT ;  /* 0x0000001403035212 */ /* 0x000fc800078e3cff */
[----:B------:R-:W-:Y:S02]  /*0cf0*/  @P6 LOP3.LUT R3, R3, R24, RZ, 0x3c, !PT ;  /* 0x0000001803036212 */ /* 0x000fe400078e3cff */
[----:B------:R-:W-:Y:S02]  /*0d00*/  @P0 LOP3.LUT R14, R14, R27, RZ, 0x3c, !PT ;  /* 0x0000001b0e0e0212 */ /* 0x000fe400078e3cff */
[----:B------:R-:W-:Y:S02]  /*0d10*/  @P0 LOP3.LUT R3, R3, R28, RZ, 0x3c, !PT ;  /* 0x0000001c03030212 */ /* 0x000fe400078e3cff */
[----:B--2---:R-:W-:Y:S02]  /*0d20*/  @P6 LOP3.LUT R4, R4, R19, RZ, 0x3c, !PT ;  /* 0x0000001304046212 */ /* 0x004fe400078e3cff */
[----:B---3--:R-:W-:Y:S02]  /*0d30*/  @P6 LOP3.LUT R5, R5, R22, RZ, 0x3c, !PT ;  /* 0x0000001605056212 */ /* 0x008fe400078e3cff */
[----:B----4-:R-:W-:-:S02]  /*0d40*/  @P6 LOP3.LUT R2, R2, R21, RZ, 0x3c, !PT ;  /* 0x0000001502026212 */ /* 0x010fc400078e3cff */
[----:B------:R-:W-:Y:S02]  /*0d50*/  @P0 LOP3.LUT R5, R5, R26, RZ, 0x3c, !PT ;  /* 0x0000001a05050212 */ /* 0x000fe400078e3cff */
[----:B------:R-:W-:Y:S02]  /*0d60*/  @P0 LOP3.LUT R4, R4, R23, RZ, 0x3c, !PT ;  /* 0x0000001704040212 */ /* 0x000fe400078e3cff */
[----:B------:R-:W-:Y:S01]  /*0d70*/  @P0 LOP3.LUT R2, R2, R25, RZ, 0x3c, !PT ;  /* 0x0000001902020212 */ /* 0x000fe200078e3cff */
[----:B------:R-:W-:Y:S06]  /*0d80*/  @P1 BRA `(.L_x_64) ;  /* 0xfffffff400481947 */ /* 0x000fec000383ffff */
[----:B------:R-:W-:-:S05]  /*0d90*/  VIADD R16, R16, 0x1 ;  /* 0x0000000110107836 */ /* 0x000fca0000000000 */
[----:B------:R-:W-:-:S13]  /*0da0*/  ISETP.NE.AND P0, PT, R16, 0x5, PT ;  /* 0x000000051000780c */ /* 0x000fda0003f05270 */
[----:B------:R-:W-:Y:S05]  /*0db0*/  @P0 BRA `(.L_x_65) ;  /* 0xfffffff400280947 */ /* 0x000fea000383ffff */
[----:B------:R-:W-:Y:S01]  /*0dc0*/  UIADD3 UR4, UPT, UPT, UR4, 0x1, URZ ;  /* 0x0000000104047890 */ /* 0x000fe2000fffe0ff */
[----:B------:R-:W-:Y:S01]  /*0dd0*/  LOP3.LUT R10, R0, 0x3, RZ, 0xc0, !PT ;  /* 0x00000003000a7812 */ /* 0x000fe200078ec0ff */
[----:B------:R-:W-:-:S04]  /*0de0*/  IMAD.WIDE.U32 R8, R13, 0x30, R8 ;  /* 0x000000300d087825 */ /* 0x000fc800078e0008 */
[----:B------:R-:W-:Y:S01]  /*0df0*/  ISETP.LE.U32.AND P0, PT, R10, UR4, PT ;  /* 0x000000040a007c0c */ /* 0x000fe2000bf03070 */
[----:B------:R0:W-:Y:S04]  /*0e00*/  STG.E.64 desc[UR6][R8.64+0x8], R4 ;  /* 0x0000080408007986 */ /* 0x0001e8000c101b06 */
[----:B------:R0:W-:Y:S04]  /*0e10*/  STG.E.64 desc[UR6][R8.64+0x10], R2 ;  /* 0x0000100208007986 */ /* 0x0001e8000c101b06 */
[----:B------:R0:W-:Y:S04]  /*0e20*/  STG.E desc[UR6][R8.64+0x4], R14 ;  /* 0x0000040e08007986 */ /* 0x0001e8000c101906 */
[----:B------:R-:W-:Y:S05]  /*0e30*/  @!P0 BRA `(.L_x_66) ;  /* 0xfffffff000f88947 */ /* 0x000fea000383ffff */
.L_x_63:
[----:B------:R-:W-:Y:S01]  /*0e40*/  ISETP.GT.U32.AND P0, PT, R0, 0x3, PT ;  /* 0x000000030000780c */ /* 0x000fe20003f04070 */
[----:B------:R-:W-:Y:S01]  /*0e50*/  VIADD R12, R12, 0x1 ;  /* 0x000000010c0c7836 */ /* 0x000fe20000000000 */
[--C-:B------:R-:W-:Y:S02]  /*0e60*/  SHF.R.U64 R0, R0, 0x2, R15.reuse ;  /* 0x0000000200007819 */ /* 0x100fe4000000120f */
[----:B------:R-:W-:Y:S02]  /*0e70*/  ISETP.GT.U32.AND.EX P0, PT, R15, RZ, PT, P0 ;  /* 0x000000ff0f00720c */ /* 0x000fe40003f04100 */
[----:B------:R-:W-:-:S11]  /*0e80*/  SHF.R.U32.HI R15, RZ, 0x2, R15 ;  /* 0x00000002ff0f7819 */ /* 0x000fd6000001160f */
[----:B------:R-:W-:Y:S05]  /*0e90*/  @P0 BRA `(.L_x_67) ;  /* 0xfffffff000c40947 */ /* 0x000fea000383ffff */
.L_x_62:
[----:B0-----:R-:W0:Y:S02]  /*0ea0*/  LDC.64 R2, c[0x0][0x380] ;  /* 0x0000e000ff027b82 */ /* 0x001e240000000a00 */
[----:B0-----:R-:W-:-:S05]  /*0eb0*/  IMAD.WIDE.U32 R2, R13, 0x30, R2 ;  /* 0x000000300d027825 */ /* 0x001fca00078e0002 */
[----:B------:R-:W-:Y:S04]  /*0ec0*/  STG.E.64 desc[UR6][R2.64+0x18], RZ ;  /* 0x000018ff02007986 */ /* 0x000fe8000c101b06 */
[----:B------:R-:W-:Y:S04]  /*0ed0*/  STG.E desc[UR6][R2.64+0x20], RZ ;  /* 0x000020ff02007986 */ /* 0x000fe8000c101906 */
[----:B------:R-:W-:Y:S01]  /*0ee0*/  STG.E.64 desc[UR6][R2.64+0x28], RZ ;  /* 0x000028ff02007986 */ /* 0x000fe2000c101b06 */
[----:B------:R-:W-:Y:S05]  /*0ef0*/  EXIT ;  /* 0x000000000000794d */ /* 0x000fea0003800000 */
.L_x_68:
        /* <DEDUP_REMOVED lines=16> */
.L_x_75:


//--------------------- .nv.global.init           --------------------------
	.section	.nv.global.init,"aw",@progbits
	.align	4
.nv.global.init:
	.type		mrg32k3aM1SubSeq,@object
	.size		mrg32k3aM1SubSeq,(mrg32k3aM2SubSeq - mrg32k3aM1SubSeq)
mrg32k3aM1SubSeq:
        /*0000*/ 	.byte	0x0b, 0xcc, 0xee, 0x04, 0x73, 0x29, 0x8b, 0x6f, 0xf6, 0x53, 0x03, 0xf6, 0x23, 0xf6, 0xea, 0xda
        /* <DEDUP_REMOVED lines=125> */
	.type		mrg32k3aM2SubSeq,@object
	.size		mrg32k3aM2SubSeq,(mrg32k3aM1 - mrg32k3aM2SubSeq)
mrg32k3aM2SubSeq:
        /* <DEDUP_REMOVED lines=126> */
	.type		mrg32k3aM1,@object
	.size		mrg32k3aM1,(mrg32k3aM1Seq - mrg32k3aM1)
mrg32k3aM1:
        /* <DEDUP_REMOVED lines=144> */
	.type		mrg32k3aM1Seq,@object
	.size		mrg32k3aM1Seq,(mrg32k3aM2 - mrg32k3aM1Seq)
mrg32k3aM1Seq:
        /* <DEDUP_REMOVED lines=144> */
	.type		mrg32k3aM2,@object
	.size		mrg32k3aM2,(mrg32k3aM2Seq - mrg32k3aM2)
mrg32k3aM2:
        /* <DEDUP_REMOVED lines=144> */
	.type		mrg32k3aM2Seq,@object
	.size		mrg32k3aM2Seq,(precalc_xorwow_matrix - mrg32k3aM2Seq)
mrg32k3aM2Seq:
        /* <DEDUP_REMOVED lines=144> */
	.type		precalc_xorwow_matrix,@object
	.size		precalc_xorwow_matrix,(precalc_xorwow_offset_matrix - precalc_xorwow_matrix)
precalc_xorwow_matrix:
        /* <DEDUP_REMOVED lines=6400> */
	.type		precalc_xorwow_offset_matrix,@object
	.size		precalc_xorwow_offset_matrix,(.L_1 - precalc_xorwow_offset_matrix)
precalc_xorwow_offset_matrix:
        /* <DEDUP_REMOVED lines=6400> */
.L_1:


//--------------------- .nv.shared._Z31pheromon_aktualisierungs_kerneliPiS_PfS_ --------------------------
	.section	.nv.shared._Z31pheromon_aktualisierungs_kerneliPiS_PfS_,"aw",@nobits
	.sectionflags	@""
	.align	16
.nv.shared._Z31pheromon_aktualisierungs_kerneliPiS_PfS_:
	.zero		1040


//--------------------- .nv.shared.reserved.0     --------------------------
	.section	.nv.shared.reserved.0,"aw",@nobits
	.weak		__nv_reservedSMEM_offset_0_alias
	.size		__nv_reservedSMEM_offset_0_alias, 0, 64
	.other		__nv_reservedSMEM_offset_0_alias,@"STO_CUDA_RESERVED_SHARED STV_DEFAULT"
__nv_reservedSMEM_offset_0_alias:
	.zero		0
	.zero		64


//--------------------- .nv.shared._Z27pheromon_evaporation_kernelfPf --------------------------
	.section	.nv.shared._Z27pheromon_evaporation_kernelfPf,"aw",@nobits
	.sectionflags	@""
	.align	16
	.zero		1024


//--------------------- .nv.shared._Z25tour_konstruktions_kernelP17curandStateXORWOWiiffPiPfS1_ --------------------------
	.section	.nv.shared._Z25tour_konstruktions_kernelP17curandStateXORWOWiiffPiPfS1_,"aw",@nobits
	.sectionflags	@""
	.align	16
.nv.shared._Z25tour_konstruktions_kernelP17curandStateXORWOWiiffPiPfS1_:
	.zero		1040


//--------------------- .nv.shared._Z12setup_kernelP17curandStateXORWOWiy --------------------------
	.section	.nv.shared._Z12setup_kernelP17curandStateXORWOWiy,"aw",@nobits
	.sectionflags	@""
	.align	16
	.zero		1024


//--------------------- .nv.constant0._Z31pheromon_aktualisierungs_kerneliPiS_PfS_ --------------------------
	.section	.nv.constant0._Z31pheromon_aktualisierungs_kerneliPiS_PfS_,"a",@progbits
	.sectionflags	@""
	.align	4
.nv.constant0._Z31pheromon_aktualisierungs_kerneliPiS_PfS_:
	.zero		936


//--------------------- .nv.constant0._Z27pheromon_evaporation_kernelfPf --------------------------
	.section	.nv.constant0._Z27pheromon_evaporation_kernelfPf,"a",@progbits
	.sectionflags	@""
	.align	4
.nv.constant0._Z27pheromon_evaporation_kernelfPf:
	.zero		912


//--------------------- .nv.constant0._Z25tour_konstruktions_kernelP17curandStateXORWOWiiffPiPfS1_ --------------------------
	.section	.nv.constant0._Z25tour_konstruktions_kernelP17curandStateXORWOWiiffPiPfS1_,"a",@progbits
	.sectionflags	@""
	.align	4
.nv.constant0._Z25tour_konstruktions_kernelP17curandStateXORWOWiiffPiPfS1_:
	.zero		944


//--------------------- .nv.constant0._Z12setup_kernelP17curandStateXORWOWiy --------------------------
	.section	.nv.constant0._Z12setup_kernelP17curandStateXORWOWiy,"a",@progbits
	.sectionflags	@""
	.align	4
.nv.constant0._Z12setup_kernelP17curandStateXORWOWiy:
	.zero		920


//--------------------- SYMBOLS --------------------------

	.type		.nv.reservedSmem.offset0,@object
	.size		.nv.reservedSmem.offset0,0x4
	.type		.nv.reservedSmem.cap,@object
	.size		.nv.reservedSmem.cap,0x4
